//
// Generated by NVIDIA NVVM Compiler
//
// Compiler Build ID: CL-36424714
// Cuda compilation tools, release 13.0, V13.0.88
// Based on NVVM 20.0.0
//

.version 9.0
.target sm_100
.address_size 64

	// .globl	_ZN4cuda14_init_distanceEPf4dim3if

.visible .entry _ZN4cuda14_init_distanceEPf4dim3if(
	.param .u64 .ptr .align 1 _ZN4cuda14_init_distanceEPf4dim3if_param_0,
	.param .align 4 .b8 _ZN4cuda14_init_distanceEPf4dim3if_param_1[12],
	.param .u32 _ZN4cuda14_init_distanceEPf4dim3if_param_2,
	.param .f32 _ZN4cuda14_init_distanceEPf4dim3if_param_3
)
{
	.reg .pred 	%p<27>;
	.reg .b32 	%r<36>;
	.reg .b32 	%f<104>;
	.reg .b64 	%rd<13>;

	ld.param.u64 	%rd2, [_ZN4cuda14_init_distanceEPf4dim3if_param_0];
	ld.param.u32 	%r1, [_ZN4cuda14_init_distanceEPf4dim3if_param_1];
	ld.param.u32 	%r6, [_ZN4cuda14_init_distanceEPf4dim3if_param_1+4];
	ld.param.u32 	%r5, [_ZN4cuda14_init_distanceEPf4dim3if_param_2];
	ld.param.f32 	%f22, [_ZN4cuda14_init_distanceEPf4dim3if_param_3];
	mov.u32 	%r7, %ctaid.x;
	mov.u32 	%r8, %ntid.x;
	mov.u32 	%r9, %tid.x;
	mad.lo.s32 	%r3, %r7, %r8, %r9;
	mov.u32 	%r10, %ctaid.y;
	mov.u32 	%r11, %ntid.y;
	mov.u32 	%r12, %tid.y;
	mad.lo.s32 	%r13, %r10, %r11, %r12;
	setp.lt.s32 	%p1, %r3, 0;
	setp.ge.u32 	%p2, %r3, %r1;
	setp.ge.u32 	%p3, %r13, %r6;
	or.pred  	%p4, %p2, %p3;
	or.pred  	%p5, %p4, %p1;
	@%p5 bra 	$L__BB0_26;
	cvta.to.global.u64 	%rd3, %rd2;
	max.u32 	%r14, %r3, 1;
	add.s32 	%r15, %r14, -1;
	add.s32 	%r16, %r1, -1;
	min.u32 	%r17, %r15, %r16;
	add.s32 	%r18, %r6, -1;
	min.u32 	%r19, %r13, %r18;
	mad.lo.s32 	%r20, %r17, %r1, %r19;
	mul.wide.s32 	%rd4, %r20, 4;
	add.s64 	%rd5, %rd3, %rd4;
	ld.global.f32 	%f23, [%rd5];
	add.s32 	%r21, %r3, 1;
	min.u32 	%r22, %r21, %r16;
	mad.lo.s32 	%r23, %r22, %r1, %r19;
	mul.wide.s32 	%rd6, %r23, 4;
	add.s64 	%rd7, %rd3, %rd6;
	ld.global.f32 	%f24, [%rd7];
	min.u32 	%r24, %r3, %r16;
	max.u32 	%r25, %r13, 1;
	add.s32 	%r26, %r25, -1;
	min.u32 	%r27, %r26, %r18;
	mul.lo.s32 	%r28, %r24, %r1;
	add.s32 	%r29, %r28, %r27;
	mul.wide.s32 	%rd8, %r29, 4;
	add.s64 	%rd9, %rd3, %rd8;
	ld.global.f32 	%f25, [%rd9];
	add.s32 	%r30, %r13, 1;
	min.u32 	%r31, %r30, %r18;
	add.s32 	%r32, %r28, %r31;
	mul.wide.s32 	%rd10, %r32, 4;
	add.s64 	%rd11, %rd3, %rd10;
	ld.global.f32 	%f26, [%rd11];
	add.s32 	%r33, %r28, %r19;
	mul.wide.s32 	%rd12, %r33, 4;
	add.s64 	%rd1, %rd3, %rd12;
	ld.global.f32 	%f1, [%rd1];
	setp.eq.s32 	%p6, %r3, 0;
	mul.f32 	%f27, %f22, 0f3F000000;
	selp.f32 	%f2, %f27, %f23, %p6;
	setp.eq.s32 	%p7, %r3, %r16;
	selp.f32 	%f3, %f27, %f24, %p7;
	setp.eq.s32 	%p8, %r13, 0;
	selp.f32 	%f4, %f27, %f25, %p8;
	setp.eq.s32 	%p9, %r13, %r18;
	selp.f32 	%f5, %f27, %f26, %p9;
	or.pred  	%p10, %p6, %p7;
	or.pred  	%p11, %p8, %p10;
	or.pred  	%p12, %p9, %p11;
	setp.eq.s32 	%p13, %r5, 0;
	and.pred  	%p14, %p13, %p12;
	@%p14 bra 	$L__BB0_26;
	setp.leu.f32 	%p15, %f1, 0f00000000;
	@%p15 bra 	$L__BB0_14;
	min.f32 	%f60, %f2, %f3;
	min.f32 	%f61, %f60, %f5;
	min.f32 	%f62, %f61, %f4;
	setp.geu.f32 	%p22, %f62, 0f00000000;
	@%p22 bra 	$L__BB0_13;
	setp.gt.f32 	%p23, %f2, 0f00000000;
	mov.f32 	%f96, 0f00000000;
	@%p23 bra 	$L__BB0_6;
	max.f32 	%f64, %f1, %f2;
	sub.f32 	%f65, %f1, %f2;
	abs.f32 	%f66, %f65;
	div.rn.f32 	%f67, %f64, %f66;
	mov.f32 	%f68, 0f3F800000;
	sub.f32 	%f96, %f68, %f67;
$L__BB0_6:
	setp.gt.f32 	%p24, %f3, 0f00000000;
	mov.f32 	%f97, 0f00000000;
	@%p24 bra 	$L__BB0_8;
	max.f32 	%f70, %f1, %f3;
	sub.f32 	%f71, %f1, %f3;
	abs.f32 	%f72, %f71;
	div.rn.f32 	%f73, %f70, %f72;
	mov.f32 	%f74, 0f3F800000;
	sub.f32 	%f97, %f74, %f73;
$L__BB0_8:
	setp.gt.f32 	%p25, %f5, 0f00000000;
	mov.f32 	%f98, 0f00000000;
	@%p25 bra 	$L__BB0_10;
	max.f32 	%f76, %f1, %f5;
	sub.f32 	%f77, %f1, %f5;
	abs.f32 	%f78, %f77;
	div.rn.f32 	%f79, %f76, %f78;
	mov.f32 	%f80, 0f3F800000;
	sub.f32 	%f98, %f80, %f79;
$L__BB0_10:
	setp.gt.f32 	%p26, %f4, 0f00000000;
	mov.f32 	%f99, 0f00000000;
	@%p26 bra 	$L__BB0_12;
	max.f32 	%f82, %f1, %f4;
	sub.f32 	%f83, %f1, %f4;
	abs.f32 	%f84, %f83;
	div.rn.f32 	%f85, %f82, %f84;
	mov.f32 	%f86, 0f3F800000;
	sub.f32 	%f99, %f86, %f85;
$L__BB0_12:
	mov.f32 	%f87, 0f3F800000;
	sub.f32 	%f88, %f87, %f99;
	sub.f32 	%f89, %f87, %f96;
	sub.f32 	%f90, %f87, %f97;
	min.f32 	%f91, %f89, %f90;
	sub.f32 	%f92, %f87, %f98;
	min.f32 	%f93, %f92, %f88;
	min.f32 	%f94, %f91, %f93;
	mul.f32 	%f95, %f22, %f94;
	st.global.f32 	[%rd1], %f95;
	bra.uni 	$L__BB0_26;
$L__BB0_13:
	mov.b32 	%r35, 1073741824;
	st.global.u32 	[%rd1], %r35;
	bra.uni 	$L__BB0_26;
$L__BB0_14:
	setp.geu.f32 	%p16, %f1, 0f00000000;
	@%p16 bra 	$L__BB0_26;
	max.f32 	%f28, %f2, %f3;
	max.f32 	%f29, %f28, %f5;
	max.f32 	%f30, %f29, %f4;
	setp.leu.f32 	%p17, %f30, 0f00000000;
	@%p17 bra 	$L__BB0_25;
	setp.lt.f32 	%p18, %f2, 0f00000000;
	mov.f32 	%f100, 0f3F800000;
	@%p18 bra 	$L__BB0_18;
	max.f32 	%f32, %f1, %f2;
	sub.f32 	%f33, %f1, %f2;
	abs.f32 	%f34, %f33;
	div.rn.f32 	%f35, %f32, %f34;
	mov.f32 	%f36, 0f3F800000;
	sub.f32 	%f100, %f36, %f35;
$L__BB0_18:
	setp.lt.f32 	%p19, %f3, 0f00000000;
	mov.f32 	%f101, 0f3F800000;
	@%p19 bra 	$L__BB0_20;
	max.f32 	%f38, %f1, %f3;
	sub.f32 	%f39, %f1, %f3;
	abs.f32 	%f40, %f39;
	div.rn.f32 	%f41, %f38, %f40;
	mov.f32 	%f42, 0f3F800000;
	sub.f32 	%f101, %f42, %f41;
$L__BB0_20:
	setp.lt.f32 	%p20, %f5, 0f00000000;
	mov.f32 	%f102, 0f3F800000;
	@%p20 bra 	$L__BB0_22;
	max.f32 	%f44, %f1, %f5;
	sub.f32 	%f45, %f1, %f5;
	abs.f32 	%f46, %f45;
	div.rn.f32 	%f47, %f44, %f46;
	mov.f32 	%f48, 0f3F800000;
	sub.f32 	%f102, %f48, %f47;
$L__BB0_22:
	setp.lt.f32 	%p21, %f4, 0f00000000;
	mov.f32 	%f103, 0f3F800000;
	@%p21 bra 	$L__BB0_24;
	max.f32 	%f50, %f1, %f4;
	sub.f32 	%f51, %f1, %f4;
	abs.f32 	%f52, %f51;
	div.rn.f32 	%f53, %f50, %f52;
	mov.f32 	%f54, 0f3F800000;
	sub.f32 	%f103, %f54, %f53;
$L__BB0_24:
	neg.f32 	%f55, %f22;
	min.f32 	%f56, %f100, %f101;
	min.f32 	%f57, %f102, %f103;
	min.f32 	%f58, %f56, %f57;
	mul.f32 	%f59, %f58, %f55;
	st.global.f32 	[%rd1], %f59;
	bra.uni 	$L__BB0_26;
$L__BB0_25:
	mov.b32 	%r34, -1073741824;
	st.global.u32 	[%rd1], %r34;
$L__BB0_26:
	ret;

}
	// .globl	_ZN4cuda6_sweepEPf4dim3iif
.visible .entry _ZN4cuda6_sweepEPf4dim3iif(
	.param .u64 .ptr .align 1 _ZN4cuda6_sweepEPf4dim3iif_param_0,
	.param .align 4 .b8 _ZN4cuda6_sweepEPf4dim3iif_param_1[12],
	.param .u32 _ZN4cuda6_sweepEPf4dim3iif_param_2,
	.param .u32 _ZN4cuda6_sweepEPf4dim3iif_param_3,
	.param .f32 _ZN4cuda6_sweepEPf4dim3iif_param_4
)
{
	.reg .pred 	%p<53>;
	.reg .b32 	%r<120>;
	.reg .b32 	%f<73>;
	.reg .b64 	%rd<21>;

	ld.param.u32 	%r50, [_ZN4cuda6_sweepEPf4dim3iif_param_1+4];
	ld.param.u32 	%r49, [_ZN4cuda6_sweepEPf4dim3iif_param_1];
	ld.param.u64 	%rd5, [_ZN4cuda6_sweepEPf4dim3iif_param_0];
	ld.param.u32 	%r52, [_ZN4cuda6_sweepEPf4dim3iif_param_2];
	ld.param.u32 	%r53, [_ZN4cuda6_sweepEPf4dim3iif_param_3];
	ld.param.f32 	%f23, [_ZN4cuda6_sweepEPf4dim3iif_param_4];
	cvta.to.global.u64 	%rd1, %rd5;
	mov.u32 	%r2, %ntid.x;
	setp.lt.s32 	%p1, %r49, 1;
	@%p1 bra 	$L__BB1_23;
	shl.b32 	%r55, %r49, 1;
	add.s32 	%r3, %r49, -1;
	add.s32 	%r4, %r50, -1;
	add.f32 	%f24, %f23, %f23;
	mul.f32 	%f1, %f23, %f24;
	max.s32 	%r5, %r55, 2;
	mov.u32 	%r56, %tid.x;
	mov.u32 	%r57, %ctaid.x;
	mad.lo.s32 	%r6, %r57, %r2, %r56;
	mov.b32 	%r112, 2;
$L__BB1_2:
	mov.u32 	%r7, %r112;
	sub.s32 	%r58, %r7, %r49;
	max.s32 	%r8, %r58, 1;
	add.s32 	%r9, %r7, -1;
	min.s32 	%r10, %r49, %r9;
	sub.s32 	%r59, %r2, %r8;
	add.s32 	%r60, %r59, %r10;
	div.u32 	%r11, %r60, %r2;
	setp.lt.s32 	%p2, %r11, 1;
	@%p2 bra 	$L__BB1_22;
	mul.lo.s32 	%r12, %r11, %r6;
	add.s32 	%r13, %r12, %r8;
	setp.eq.s32 	%p3, %r11, 1;
	mov.b32 	%r119, 0;
	@%p3 bra 	$L__BB1_16;
	and.b32  	%r62, %r11, 2147483646;
	neg.s32 	%r118, %r62;
	sub.s32 	%r117, %r9, %r13;
	add.s32 	%r63, %r8, %r12;
	add.s32 	%r64, %r63, %r49;
	sub.s32 	%r116, %r64, %r7;
	sub.s32 	%r65, %r49, %r12;
	sub.s32 	%r115, %r65, %r8;
	add.s32 	%r114, %r63, -1;
	sub.s32 	%r113, %r49, %r13;
$L__BB1_5:
	mov.u32 	%r21, %r114;
	add.s32 	%r114, %r21, 2;
	add.s32 	%r27, %r21, 1;
	setp.gt.s32 	%p4, %r27, %r10;
	@%p4 bra 	$L__BB1_10;
	setp.eq.s32 	%p5, %r53, 1;
	setp.eq.s32 	%p6, %r52, 1;
	selp.b32 	%r28, %r21, %r113, %p6;
	selp.b32 	%r29, %r117, %r116, %p5;
	setp.eq.s32 	%p7, %r28, 0;
	setp.eq.s32 	%p8, %r28, %r3;
	or.pred  	%p9, %p7, %p8;
	setp.eq.s32 	%p10, %r29, 0;
	or.pred  	%p11, %p9, %p10;
	setp.eq.s32 	%p12, %r29, %r3;
	or.pred  	%p13, %p12, %p11;
	max.s32 	%r66, %r28, 0;
	min.u32 	%r67, %r66, %r3;
	max.s32 	%r68, %r29, 0;
	min.u32 	%r30, %r68, %r4;
	mul.lo.s32 	%r31, %r67, %r49;
	add.s32 	%r69, %r31, %r30;
	mul.wide.s32 	%rd6, %r69, 4;
	add.s64 	%rd2, %rd1, %rd6;
	ld.global.f32 	%f25, [%rd2];
	abs.f32 	%f2, %f25;
	setp.lt.f32 	%p14, %f2, %f23;
	or.pred  	%p15, %p13, %p14;
	@%p15 bra 	$L__BB1_10;
	sub.s32 	%r70, %r28, %r52;
	max.s32 	%r71, %r70, 0;
	min.u32 	%r72, %r71, %r3;
	mad.lo.s32 	%r73, %r72, %r49, %r30;
	mul.wide.s32 	%rd7, %r73, 4;
	add.s64 	%rd8, %rd1, %rd7;
	ld.global.f32 	%f3, [%rd8];
	sub.s32 	%r74, %r29, %r53;
	max.s32 	%r75, %r74, 0;
	min.u32 	%r76, %r75, %r4;
	add.s32 	%r77, %r76, %r31;
	mul.wide.s32 	%rd9, %r77, 4;
	add.s64 	%rd10, %rd1, %rd9;
	ld.global.f32 	%f26, [%rd10];
	setp.lt.f32 	%p16, %f3, 0f00000000;
	neg.f32 	%f27, %f3;
	neg.f32 	%f28, %f26;
	selp.f32 	%f29, %f27, %f3, %p16;
	selp.f32 	%f30, %f28, %f26, %p16;
	min.f32 	%f4, %f29, %f30;
	max.f32 	%f5, %f29, %f30;
	add.f32 	%f70, %f23, %f4;
	setp.leu.f32 	%p17, %f70, %f5;
	@%p17 bra 	$L__BB1_9;
	add.f32 	%f31, %f4, %f5;
	sub.f32 	%f32, %f4, %f5;
	mul.f32 	%f33, %f32, %f32;
	sub.f32 	%f34, %f1, %f33;
	sqrt.rn.f32 	%f35, %f34;
	add.f32 	%f36, %f31, %f35;
	mul.f32 	%f70, %f36, 0f3F000000;
$L__BB1_9:
	min.f32 	%f37, %f70, %f2;
	neg.f32 	%f38, %f37;
	selp.f32 	%f39, %f38, %f37, %p16;
	st.global.f32 	[%rd2], %f39;
$L__BB1_10:
	setp.gt.s32 	%p19, %r114, %r10;
	@%p19 bra 	$L__BB1_15;
	setp.eq.s32 	%p20, %r53, 1;
	setp.eq.s32 	%p21, %r52, 1;
	add.s32 	%r78, %r117, -1;
	add.s32 	%r79, %r115, -1;
	selp.b32 	%r32, %r27, %r79, %p21;
	add.s32 	%r80, %r116, 1;
	selp.b32 	%r33, %r78, %r80, %p20;
	setp.eq.s32 	%p22, %r32, 0;
	setp.eq.s32 	%p23, %r32, %r3;
	or.pred  	%p24, %p22, %p23;
	setp.eq.s32 	%p25, %r33, 0;
	or.pred  	%p26, %p24, %p25;
	setp.eq.s32 	%p27, %r33, %r3;
	or.pred  	%p28, %p27, %p26;
	max.s32 	%r81, %r32, 0;
	min.u32 	%r82, %r81, %r3;
	max.s32 	%r83, %r33, 0;
	min.u32 	%r34, %r83, %r4;
	mul.lo.s32 	%r35, %r82, %r49;
	add.s32 	%r84, %r35, %r34;
	mul.wide.s32 	%rd11, %r84, 4;
	add.s64 	%rd3, %rd1, %rd11;
	ld.global.f32 	%f40, [%rd3];
	abs.f32 	%f9, %f40;
	setp.lt.f32 	%p29, %f9, %f23;
	or.pred  	%p30, %p28, %p29;
	@%p30 bra 	$L__BB1_15;
	sub.s32 	%r85, %r32, %r52;
	max.s32 	%r86, %r85, 0;
	min.u32 	%r87, %r86, %r3;
	mad.lo.s32 	%r88, %r87, %r49, %r34;
	mul.wide.s32 	%rd12, %r88, 4;
	add.s64 	%rd13, %rd1, %rd12;
	ld.global.f32 	%f10, [%rd13];
	sub.s32 	%r89, %r33, %r53;
	max.s32 	%r90, %r89, 0;
	min.u32 	%r91, %r90, %r4;
	add.s32 	%r92, %r91, %r35;
	mul.wide.s32 	%rd14, %r92, 4;
	add.s64 	%rd15, %rd1, %rd14;
	ld.global.f32 	%f41, [%rd15];
	setp.lt.f32 	%p31, %f10, 0f00000000;
	neg.f32 	%f42, %f10;
	neg.f32 	%f43, %f41;
	selp.f32 	%f44, %f42, %f10, %p31;
	selp.f32 	%f45, %f43, %f41, %p31;
	min.f32 	%f11, %f44, %f45;
	max.f32 	%f12, %f44, %f45;
	add.f32 	%f71, %f23, %f11;
	setp.leu.f32 	%p32, %f71, %f12;
	@%p32 bra 	$L__BB1_14;
	add.f32 	%f46, %f11, %f12;
	sub.f32 	%f47, %f11, %f12;
	mul.f32 	%f48, %f47, %f47;
	sub.f32 	%f49, %f1, %f48;
	sqrt.rn.f32 	%f50, %f49;
	add.f32 	%f51, %f46, %f50;
	mul.f32 	%f71, %f51, 0f3F000000;
$L__BB1_14:
	min.f32 	%f52, %f71, %f9;
	neg.f32 	%f53, %f52;
	selp.f32 	%f54, %f53, %f52, %p31;
	st.global.f32 	[%rd3], %f54;
$L__BB1_15:
	and.b32  	%r119, %r11, 2147483646;
	add.s32 	%r118, %r118, 2;
	add.s32 	%r117, %r117, -2;
	add.s32 	%r116, %r116, 2;
	add.s32 	%r115, %r115, -2;
	add.s32 	%r113, %r113, -2;
	setp.ne.s32 	%p34, %r118, 0;
	@%p34 bra 	$L__BB1_5;
$L__BB1_16:
	and.b32  	%r93, %r11, 1;
	setp.eq.b32 	%p35, %r93, 1;
	not.pred 	%p36, %p35;
	@%p36 bra 	$L__BB1_22;
	add.s32 	%r43, %r13, %r119;
	setp.gt.s32 	%p37, %r43, %r10;
	@%p37 bra 	$L__BB1_22;
	setp.eq.s32 	%p38, %r53, 1;
	setp.eq.s32 	%p39, %r52, 1;
	add.s32 	%r94, %r43, -1;
	not.b32 	%r95, %r43;
	add.s32 	%r96, %r7, %r95;
	sub.s32 	%r97, %r49, %r43;
	selp.b32 	%r44, %r94, %r97, %p39;
	sub.s32 	%r98, %r49, %r7;
	add.s32 	%r99, %r98, %r43;
	selp.b32 	%r45, %r96, %r99, %p38;
	setp.eq.s32 	%p40, %r44, 0;
	setp.eq.s32 	%p41, %r44, %r3;
	or.pred  	%p42, %p40, %p41;
	setp.eq.s32 	%p43, %r45, 0;
	or.pred  	%p44, %p42, %p43;
	setp.eq.s32 	%p45, %r45, %r3;
	or.pred  	%p46, %p45, %p44;
	max.s32 	%r100, %r44, 0;
	min.u32 	%r101, %r100, %r3;
	max.s32 	%r102, %r45, 0;
	min.u32 	%r46, %r102, %r4;
	mul.lo.s32 	%r47, %r101, %r49;
	add.s32 	%r103, %r47, %r46;
	mul.wide.s32 	%rd16, %r103, 4;
	add.s64 	%rd4, %rd1, %rd16;
	ld.global.f32 	%f55, [%rd4];
	abs.f32 	%f16, %f55;
	setp.lt.f32 	%p47, %f16, %f23;
	or.pred  	%p48, %p46, %p47;
	@%p48 bra 	$L__BB1_22;
	sub.s32 	%r104, %r44, %r52;
	max.s32 	%r105, %r104, 0;
	min.u32 	%r106, %r105, %r3;
	mad.lo.s32 	%r107, %r106, %r49, %r46;
	mul.wide.s32 	%rd17, %r107, 4;
	add.s64 	%rd18, %rd1, %rd17;
	ld.global.f32 	%f17, [%rd18];
	sub.s32 	%r108, %r45, %r53;
	max.s32 	%r109, %r108, 0;
	min.u32 	%r110, %r109, %r4;
	add.s32 	%r111, %r110, %r47;
	mul.wide.s32 	%rd19, %r111, 4;
	add.s64 	%rd20, %rd1, %rd19;
	ld.global.f32 	%f56, [%rd20];
	setp.lt.f32 	%p49, %f17, 0f00000000;
	neg.f32 	%f57, %f17;
	neg.f32 	%f58, %f56;
	selp.f32 	%f59, %f57, %f17, %p49;
	selp.f32 	%f60, %f58, %f56, %p49;
	min.f32 	%f18, %f59, %f60;
	max.f32 	%f19, %f59, %f60;
	add.f32 	%f72, %f23, %f18;
	setp.leu.f32 	%p50, %f72, %f19;
	@%p50 bra 	$L__BB1_21;
	add.f32 	%f61, %f18, %f19;
	sub.f32 	%f62, %f18, %f19;
	mul.f32 	%f63, %f62, %f62;
	sub.f32 	%f64, %f1, %f63;
	sqrt.rn.f32 	%f65, %f64;
	add.f32 	%f66, %f61, %f65;
	mul.f32 	%f72, %f66, 0f3F000000;
$L__BB1_21:
	setp.lt.f32 	%p51, %f17, 0f00000000;
	min.f32 	%f67, %f72, %f16;
	neg.f32 	%f68, %f67;
	selp.f32 	%f69, %f68, %f67, %p51;
	st.global.f32 	[%rd4], %f69;
$L__BB1_22:
	bar.sync 	0;
	add.s32 	%r112, %r7, 1;
	setp.ne.s32 	%p52, %r7, %r5;
	@%p52 bra 	$L__BB1_2;
$L__BB1_23:
	ret;

}


// ===== COMPILED SASS (sm_100) =====

	.target	sm_100

	.elftype	@"ET_EXEC"


//--------------------- .note.nv.tkinfo           --------------------------
	.section	.note.nv.tkinfo,"",@"SHT_NOTE"
	.sectionflags	@"SHF_NOTE_NV_TKINFO"
	.tkinfo
        /*0018*/ 	.word	0x00000002
        /*0030*/ 	.string	""
        /*0030*/ 	.string	"ptxas"
        /*0030*/ 	.string	"Cuda compilation tools, release 13.0, V13.0.88"
        /*0030*/ 	.string	"Build cuda_13.0.r13.0/compiler.36424714_0"
        /*0030*/ 	.string	"-arch sm_100 -m 64 "



//--------------------- .note.nv.cuinfo           --------------------------
	.section	.note.nv.cuinfo,"",@"SHT_NOTE"
	.sectionflags	@"SHF_NOTE_NV_CUINFO"
        /*0018*/ 	.short	0x0002
        /*001a*/ 	.short	0x0064
        /*001c*/ 	.short	0x0082
	.zero		2


//--------------------- .nv.info                  --------------------------
	.section	.nv.info,"",@"SHT_CUDA_INFO"
	.align	4


	//----- nvinfo : EIATTR_REGCOUNT
	.align		4
        /*0000*/ 	.byte	0x04, 0x2f
        /*0002*/ 	.short	(.L_1 - .L_0)
	.align		4
.L_0:
        /*0004*/ 	.word	index@(_ZN4cuda14_init_distanceEPf4dim3if)
        /*0008*/ 	.word	0x00000017


	//----- nvinfo : EIATTR_FRAME_SIZE
	.align		4
.L_1:
        /*000c*/ 	.byte	0x04, 0x11
        /*000e*/ 	.short	(.L_3 - .L_2)
	.align		4
.L_2:
        /*0010*/ 	.word	index@($__internal_1_$__cuda_sm3x_div_rn_noftz_f32_slowpath)
        /*0014*/ 	.word	0x00000000


	//----- nvinfo : EIATTR_FRAME_SIZE
	.align		4
.L_3:
        /*0018*/ 	.byte	0x04, 0x11
        /*001a*/ 	.short	(.L_5 - .L_4)
	.align		4
.L_4:
        /*001c*/ 	.word	index@(_ZN4cuda14_init_distanceEPf4dim3if)
        /*0020*/ 	.word	0x00000000


	//----- nvinfo : EIATTR_REGCOUNT
	.align		4
.L_5:
        /*0024*/ 	.byte	0x04, 0x2f
        /*0026*/ 	.short	(.L_7 - .L_6)
	.align		4
.L_6:
        /*0028*/ 	.word	index@(_ZN4cuda6_sweepEPf4dim3iif)
        /*002c*/ 	.word	0x00000020


	//----- nvinfo : EIATTR_FRAME_SIZE
	.align		4
.L_7:
        /*0030*/ 	.byte	0x04, 0x11
        /*0032*/ 	.short	(.L_9 - .L_8)
	.align		4
.L_8:
        /*0034*/ 	.word	index@($__internal_0_$__cuda_sm20_sqrt_rn_f32_slowpath)
        /*0038*/ 	.word	0x00000000


	//----- nvinfo : EIATTR_FRAME_SIZE
	.align		4
.L_9:
        /*003c*/ 	.byte	0x04, 0x11
        /*003e*/ 	.short	(.L_11 - .L_10)
	.align		4
.L_10:
        /*0040*/ 	.word	index@(_ZN4cuda6_sweepEPf4dim3iif)
        /*0044*/ 	.word	0x00000000


	//----- nvinfo : EIATTR_MIN_STACK_SIZE
	.align		4
.L_11:
        /*0048*/ 	.byte	0x04, 0x12
        /*004a*/ 	.short	(.L_13 - .L_12)
	.align		4
.L_12:
        /*004c*/ 	.word	index@(_ZN4cuda6_sweepEPf4dim3iif)
        /*0050*/ 	.word	0x00000000


	//----- nvinfo : EIATTR_MIN_STACK_SIZE
	.align		4
.L_13:
        /*0054*/ 	.byte	0x04, 0x12
        /*0056*/ 	.short	(.L_15 - .L_14)
	.align		4
.L_14:
        /*0058*/ 	.word	index@(_ZN4cuda14_init_distanceEPf4dim3if)
        /*005c*/ 	.word	0x00000000
.L_15:


//--------------------- .nv.compat                --------------------------
	.section	.nv.compat,"",@"SHT_CUDA_COMPAT_INFO"
	.align	4
        /*0000*/ 	.byte	0x02, 0x09, 0x00, 0x00, 0x02, 0x02, 0x01, 0x00, 0x02, 0x05, 0x05, 0x00, 0x03, 0x07, 0x01, 0x01
        /*0010*/ 	.byte	0x02, 0x03, 0x00, 0x00, 0x02, 0x06, 0x01, 0x00, 0x04, 0x0b, 0x08, 0x00, 0x01, 0x00, 0x00, 0x00
        /*0020*/ 	.byte	0x00, 0x00, 0x00, 0x00


//--------------------- .nv.info._ZN4cuda6_sweepEPf4dim3iif --------------------------
	.section	.nv.info._ZN4cuda6_sweepEPf4dim3iif,"",@"SHT_CUDA_INFO"
	.sectionflags	@""
	.align	4


	//----- nvinfo : EIATTR_CUDA_API_VERSION
	.align		4
        /*0000*/ 	.byte	0x04, 0x37
        /*0002*/ 	.short	(.L_17 - .L_16)
.L_16:
        /*0004*/ 	.word	0x00000082


	//----- nvinfo : EIATTR_KPARAM_INFO
	.align		4
.L_17:
        /*0008*/ 	.byte	0x04, 0x17
        /*000a*/ 	.short	(.L_19 - .L_18)
.L_18:
        /*000c*/ 	.word	0x00000000
        /*0010*/ 	.short	0x0004
        /*0012*/ 	.short	0x001c
        /*0014*/ 	.byte	0x00, 0xf0, 0x11, 0x00


	//----- nvinfo : EIATTR_KPARAM_INFO
	.align		4
.L_19:
        /*0018*/ 	.byte	0x04, 0x17
        /*001a*/ 	.short	(.L_21 - .L_20)
.L_20:
        /*001c*/ 	.word	0x00000000
        /*0020*/ 	.short	0x0003
        /*0022*/ 	.short	0x0018
        /*0024*/ 	.byte	0x00, 0xf0, 0x11, 0x00


	//----- nvinfo : EIATTR_KPARAM_INFO
	.align		4
.L_21:
        /*0028*/ 	.byte	0x04, 0x17
        /*002a*/ 	.short	(.L_23 - .L_22)
.L_22:
        /*002c*/ 	.word	0x00000000
        /*0030*/ 	.short	0x0002
        /*0032*/ 	.short	0x0014
        /*0034*/ 	.byte	0x00, 0xf0, 0x11, 0x00


	//----- nvinfo : EIATTR_KPARAM_INFO
	.align		4
.L_23:
        /*0038*/ 	.byte	0x04, 0x17
        /*003a*/ 	.short	(.L_25 - .L_24)
.L_24:
        /*003c*/ 	.word	0x00000000
        /*0040*/ 	.short	0x0001
        /*0042*/ 	.short	0x0008
        /*0044*/ 	.byte	0x00, 0xf0, 0x31, 0x00


	//----- nvinfo : EIATTR_KPARAM_INFO
	.align		4
.L_25:
        /*0048*/ 	.byte	0x04, 0x17
        /*004a*/ 	.short	(.L_27 - .L_26)
.L_26:
        /*004c*/ 	.word	0x00000000
        /*0050*/ 	.short	0x0000
        /*0052*/ 	.short	0x0000
        /*0054*/ 	.byte	0x00, 0xf5, 0x21, 0x00


	//----- nvinfo : EIATTR_SPARSE_MMA_MASK
	.align		4
.L_27:
        /*0058*/ 	.byte	0x03, 0x50
        /*005a*/ 	.short	0x0000


	//----- nvinfo : EIATTR_MAXREG_COUNT
	.align		4
        /*005c*/ 	.byte	0x03, 0x1b
        /*005e*/ 	.short	0x00ff


	//----- nvinfo : EIATTR_NUM_BARRIERS
	.align		4
        /*0060*/ 	.byte	0x02, 0x4c
        /*0062*/ 	.byte	0x01
	.zero		1


	//----- nvinfo : EIATTR_MERCURY_ISA_VERSION
	.align		4
        /*0064*/ 	.byte	0x03, 0x5f
        /*0066*/ 	.short	0x0101


	//----- nvinfo : EIATTR_VRC_CTA_INIT_COUNT
	.align		4
        /*0068*/ 	.byte	0x02, 0x4a
	.zero		1
	.zero		1


	//----- nvinfo : EIATTR_EXIT_INSTR_OFFSETS
	.align		4
        /*006c*/ 	.byte	0x04, 0x1c
        /*006e*/ 	.short	(.L_29 - .L_28)


	//   ....[0]....
.L_28:
        /*0070*/ 	.word	0x00000030


	//   ....[1]....
        /*0074*/ 	.word	0x00001190


	//----- nvinfo : EIATTR_CRS_STACK_SIZE
	.align		4
.L_29:
        /*0078*/ 	.byte	0x04, 0x1e
        /*007a*/ 	.short	(.L_31 - .L_30)
.L_30:
        /*007c*/ 	.word	0x00000000


	//----- nvinfo : EIATTR_CBANK_PARAM_SIZE
	.align		4
.L_31:
        /*0080*/ 	.byte	0x03, 0x19
        /*0082*/ 	.short	0x0020


	//----- nvinfo : EIATTR_PARAM_CBANK
	.align		4
        /*0084*/ 	.byte	0x04, 0x0a
        /*0086*/ 	.short	(.L_33 - .L_32)
	.align		4
.L_32:
        /*0088*/ 	.word	index@(.nv.constant0._ZN4cuda6_sweepEPf4dim3iif)
        /*008c*/ 	.short	0x0380
        /*008e*/ 	.short	0x0020


	//----- nvinfo : EIATTR_SW_WAR
	.align		4
.L_33:
        /*0090*/ 	.byte	0x04, 0x36
        /*0092*/ 	.short	(.L_35 - .L_34)
.L_34:
        /*0094*/ 	.word	0x00000008
.L_35:


//--------------------- .nv.info._ZN4cuda14_init_distanceEPf4dim3if --------------------------
	.section	.nv.info._ZN4cuda14_init_distanceEPf4dim3if,"",@"SHT_CUDA_INFO"
	.sectionflags	@""
	.align	4


	//----- nvinfo : EIATTR_CUDA_API_VERSION
	.align		4
        /*0000*/ 	.byte	0x04, 0x37
        /*0002*/ 	.short	(.L_37 - .L_36)
.L_36:
        /*0004*/ 	.word	0x00000082


	//----- nvinfo : EIATTR_KPARAM_INFO
	.align		4
.L_37:
        /*0008*/ 	.byte	0x04, 0x17
        /*000a*/ 	.short	(.L_39 - .L_38)
.L_38:
        /*000c*/ 	.word	0x00000000
        /*0010*/ 	.short	0x0003
        /*0012*/ 	.short	0x0018
        /*0014*/ 	.byte	0x00, 0xf0, 0x11, 0x00


	//----- nvinfo : EIATTR_KPARAM_INFO
	.align		4
.L_39:
        /*0018*/ 	.byte	0x04, 0x17
        /*001a*/ 	.short	(.L_41 - .L_40)
.L_40:
        /*001c*/ 	.word	0x00000000
        /*0020*/ 	.short	0x0002
        /*0022*/ 	.short	0x0014
        /*0024*/ 	.byte	0x00, 0xf0, 0x11, 0x00


	//----- nvinfo : EIATTR_KPARAM_INFO
	.align		4
.L_41:
        /*0028*/ 	.byte	0x04, 0x17
        /*002a*/ 	.short	(.L_43 - .L_42)
.L_42:
        /*002c*/ 	.word	0x00000000
        /*0030*/ 	.short	0x0001
        /*0032*/ 	.short	0x0008
        /*0034*/ 	.byte	0x00, 0xf0, 0x31, 0x00


	//----- nvinfo : EIATTR_KPARAM_INFO
	.align		4
.L_43:
        /*0038*/ 	.byte	0x04, 0x17
        /*003a*/ 	.short	(.L_45 - .L_44)
.L_44:
        /*003c*/ 	.word	0x00000000
        /*0040*/ 	.short	0x0000
        /*0042*/ 	.short	0x0000
        /*0044*/ 	.byte	0x00, 0xf5, 0x21, 0x00


	//----- nvinfo : EIATTR_SPARSE_MMA_MASK
	.align		4
.L_45:
        /*0048*/ 	.byte	0x03, 0x50
        /*004a*/ 	.short	0x0000


	//----- nvinfo : EIATTR_MAXREG_COUNT
	.align		4
        /*004c*/ 	.byte	0x03, 0x1b
        /*004e*/ 	.short	0x00ff


	//----- nvinfo : EIATTR_MERCURY_ISA_VERSION
	.align		4
        /*0050*/ 	.byte	0x03, 0x5f
        /*0052*/ 	.short	0x0101


	//----- nvinfo : EIATTR_VRC_CTA_INIT_COUNT
	.align		4
        /*0054*/ 	.byte	0x02, 0x4a
	.zero		1
	.zero		1


	//----- nvinfo : EIATTR_EXIT_INSTR_OFFSETS
	.align		4
        /*0058*/ 	.byte	0x04, 0x1c
        /*005a*/ 	.short	(.L_47 - .L_46)


	//   ....[0]....
.L_46:
        /*005c*/ 	.word	0x000000d0


	//   ....[1]....
        /*0060*/ 	.word	0x00000370


	//   ....[2]....
        /*0064*/ 	.word	0x000009f0


	//   ....[3]....
        /*0068*/ 	.word	0x00000a20


	//   ....[4]....
        /*006c*/ 	.word	0x00000a40


	//   ....[5]....
        /*0070*/ 	.word	0x00001060


	//   ....[6]....
        /*0074*/ 	.word	0x00001090


	//----- nvinfo : EIATTR_CRS_STACK_SIZE
	.align		4
.L_47:
        /*0078*/ 	.byte	0x04, 0x1e
        /*007a*/ 	.short	(.L_49 - .L_48)
.L_48:
        /*007c*/ 	.word	0x00000000


	//----- nvinfo : EIATTR_CBANK_PARAM_SIZE
	.align		4
.L_49:
        /*0080*/ 	.byte	0x03, 0x19
        /*0082*/ 	.short	0x001c


	//----- nvinfo : EIATTR_PARAM_CBANK
	.align		4
        /*0084*/ 	.byte	0x04, 0x0a
        /*0086*/ 	.short	(.L_51 - .L_50)
	.align		4
.L_50:
        /*0088*/ 	.word	index@(.nv.constant0._ZN4cuda14_init_distanceEPf4dim3if)
        /*008c*/ 	.short	0x0380
        /*008e*/ 	.short	0x001c


	//----- nvinfo : EIATTR_SW_WAR
	.align		4
.L_51:
        /*0090*/ 	.byte	0x04, 0x36
        /*0092*/ 	.short	(.L_53 - .L_52)
.L_52:
        /*0094*/ 	.word	0x00000008
.L_53:


//--------------------- .nv.callgraph             --------------------------
	.section	.nv.callgraph,"",@"SHT_CUDA_CALLGRAPH"
	.align	4
	.sectionentsize	8
	.align		4
        /*0000*/ 	.word	0x00000000
	.align		4
        /*0004*/ 	.word	0xffffffff
	.align		4
        /*0008*/ 	.word	0x00000000
	.align		4
        /*000c*/ 	.word	0xfffffffe
	.align		4
        /*0010*/ 	.word	0x00000000
	.align		4
        /*0014*/ 	.word	0xfffffffd
	.align		4
        /*0018*/ 	.word	0x00000000
	.align		4
        /*001c*/ 	.word	0xfffffffc


//--------------------- .text._ZN4cuda6_sweepEPf4dim3iif --------------------------
	.section	.text._ZN4cuda6_sweepEPf4dim3iif,"ax",@progbits
	.align	128
        .global         _ZN4cuda6_sweepEPf4dim3iif
        .type           _ZN4cuda6_sweepEPf4dim3iif,@function
        .size           _ZN4cuda6_sweepEPf4dim3iif,(.L_x_73 - _ZN4cuda6_sweepEPf4dim3iif)
        .other          _ZN4cuda6_sweepEPf4dim3iif,@"STO_CUDA_ENTRY STV_DEFAULT"
_ZN4cuda6_sweepEPf4dim3iif:
.text._ZN4cuda6_sweepEPf4dim3iif:
[----:B------:R-:W-:Y:S08]  /*0000*/  LDC R1, c[0x0][0x37c] ;  /* 0x0000df00ff017b82 */ /* 0x000ff00000000800 */
[----:B------:R-:W0:Y:S02]  /*0010*/  LDC R23, c[0x0][0x388] ;  /* 0x0000e200ff177b82 */ /* 0x000e240000000800 */
[----:B0-----:R-:W-:-:S13]  /*0020*/  ISETP.GE.AND P0, PT, R23, 0x1, PT ;  /* 0x000000011700780c */ /* 0x001fda0003f06270 */
[----:B------:R-:W-:Y:S05]  /*0030*/  @!P0 EXIT ;  /* 0x000000000000894d */ /* 0x000fea0003800000 */
[----:B------:R-:W0:Y:S01]  /*0040*/  S2R R22, SR_TID.X ;  /* 0x0000000000167919 */ /* 0x000e220000002100 */
[----:B------:R-:W1:Y:S01]  /*0050*/  LDC R5, c[0x0][0x39c] ;  /* 0x0000e700ff057b82 */ /* 0x000e620000000800 */
[----:B------:R-:W0:Y:S01]  /*0060*/  LDCU UR5, c[0x0][0x360] ;  /* 0x00006c00ff0577ac */ /* 0x000e220008000800 */
[C---:B------:R-:W-:Y:S01]  /*0070*/  IMAD.SHL.U32 R10, R23.reuse, 0x2, RZ ;  /* 0x00000002170a7824 */ /* 0x040fe200078e00ff */
[----:B------:R-:W0:Y:S01]  /*0080*/  S2R R3, SR_CTAID.X ;  /* 0x0000000000037919 */ /* 0x000e220000002500 */
[----:B------:R-:W-:Y:S01]  /*0090*/  VIADD R23, R23, 0xffffffff ;  /* 0xffffffff17177836 */ /* 0x000fe20000000000 */
[----:B------:R-:W2:Y:S01]  /*00a0*/  LDCU UR4, c[0x0][0x38c] ;  /* 0x00007180ff0477ac */ /* 0x000ea20008000800 */
[----:B------:R-:W-:Y:S01]  /*00b0*/  IMAD.MOV.U32 R21, RZ, RZ, 0x2 ;  /* 0x00000002ff157424 */ /* 0x000fe200078e00ff */
[----:B------:R-:W-:Y:S01]  /*00c0*/  VIMNMX R10, PT, PT, R10, 0x2, !PT ;  /* 0x000000020a0a7848 */ /* 0x000fe20007fe0100 */
[----:B------:R-:W3:Y:S01]  /*00d0*/  LDCU.64 UR6, c[0x0][0x358] ;  /* 0x00006b00ff0677ac */ /* 0x000ee20008000a00 */
[----:B--2---:R-:W-:Y:S01]  /*00e0*/  UIADD3 UR4, UPT, UPT, UR4, -0x1, URZ ;  /* 0xffffffff04047890 */ /* 0x004fe2000fffe0ff */
[----:B-1----:R-:W-:-:S04]  /*00f0*/  FADD R20, R5, R5 ;  /* 0x0000000505147221 */ /* 0x002fc80000000000 */
[----:B------:R-:W-:Y:S01]  /*0100*/  FMUL R20, R20, R5 ;  /* 0x0000000514147220 */ /* 0x000fe20000400000 */
[----:B0--3--:R-:W-:-:S07]  /*0110*/  IMAD R22, R3, UR5, R22 ;  /* 0x0000000503167c24 */ /* 0x009fce000f8e0216 */
.L_x_23:
[----:B0-----:R-:W0:Y:S01]  /*0120*/  I2F.U32.RP R0, UR5 ;  /* 0x0000000500007d06 */ /* 0x001e220008209000 */
[----:B-1----:R-:W1:Y:S01]  /*0130*/  LDC R12, c[0x0][0x388] ;  /* 0x0000e200ff0c7b82 */ /* 0x002e620000000800 */
[----:B------:R-:W-:Y:S01]  /*0140*/  VIADD R13, R21, 0xffffffff ;  /* 0xffffffff150d7836 */ /* 0x000fe20000000000 */
[----:B------:R-:W-:-:S05]  /*0150*/  ISETP.NE.U32.AND P2, PT, RZ, UR5, PT ;  /* 0x00000005ff007c0c */ /* 0x000fca000bf45070 */
[----:B0-----:R-:W0:Y:S01]  /*0160*/  MUFU.RCP R0, R0 ;  /* 0x0000000000007308 */ /* 0x001e220000001000 */
[-C--:B-1----:R-:W-:Y:S02]  /*0170*/  VIADDMNMX R4, R21, -R12.reuse, 0x1, !PT ;  /* 0x0000000115047446 */ /* 0x082fe4000780090c */
[----:B------:R-:W-:Y:S01]  /*0180*/  VIMNMX R11, PT, PT, R13, R12, PT ;  /* 0x0000000c0d0b7248 */ /* 0x000fe20003fe0100 */
[----:B0-2---:R-:W-:-:S03]  /*0190*/  VIADD R2, R0, 0xffffffe ;  /* 0x0ffffffe00027836 */ /* 0x005fc60000000000 */
[----:B------:R-:W-:Y:S01]  /*01a0*/  IADD3 R0, PT, PT, R11, UR5, -R4 ;  /* 0x000000050b007c10 */ /* 0x000fe2000fffe804 */
[----:B------:R0:W1:Y:S02]  /*01b0*/  F2I.FTZ.U32.TRUNC.NTZ R3, R2 ;  /* 0x0000000200037305 */ /* 0x000064000021f000 */
[----:B0-----:R-:W-:Y:S02]  /*01c0*/  IMAD.MOV.U32 R2, RZ, RZ, RZ ;  /* 0x000000ffff027224 */ /* 0x001fe400078e00ff */
[----:B-1----:R-:W-:-:S04]  /*01d0*/  IMAD.MOV R5, RZ, RZ, -R3 ;  /* 0x000000ffff057224 */ /* 0x002fc800078e0a03 */
[----:B------:R-:W-:-:S04]  /*01e0*/  IMAD R5, R5, UR5, RZ ;  /* 0x0000000505057c24 */ /* 0x000fc8000f8e02ff */
[----:B------:R-:W-:-:S06]  /*01f0*/  IMAD.HI.U32 R3, R3, R5, R2 ;  /* 0x0000000503037227 */ /* 0x000fcc00078e0002 */
[----:B------:R-:W-:-:S04]  /*0200*/  IMAD.HI.U32 R9, R3, R0, RZ ;  /* 0x0000000003097227 */ /* 0x000fc800078e00ff */
[----:B------:R-:W-:-:S04]  /*0210*/  IMAD.MOV R3, RZ, RZ, -R9 ;  /* 0x000000ffff037224 */ /* 0x000fc800078e0a09 */
[----:B------:R-:W-:-:S05]  /*0220*/  IMAD R0, R3, UR5, R0 ;  /* 0x0000000503007c24 */ /* 0x000fca000f8e0200 */
[----:B------:R-:W-:-:S13]  /*0230*/  ISETP.GE.U32.AND P0, PT, R0, UR5, PT ;  /* 0x0000000500007c0c */ /* 0x000fda000bf06070 */
[----:B------:R-:W-:Y:S02]  /*0240*/  @P0 VIADD R0, R0, -UR5 ;  /* 0x8000000500000c36 */ /* 0x000fe40008000000 */
[----:B------:R-:W-:-:S03]  /*0250*/  @P0 VIADD R9, R9, 0x1 ;  /* 0x0000000109090836 */ /* 0x000fc60000000000 */
[----:B------:R-:W-:-:S13]  /*0260*/  ISETP.GE.U32.AND P1, PT, R0, UR5, PT ;  /* 0x0000000500007c0c */ /* 0x000fda000bf26070 */
[----:B------:R-:W-:Y:S01]  /*0270*/  @P1 VIADD R9, R9, 0x1 ;  /* 0x0000000109091836 */ /* 0x000fe20000000000 */
[----:B------:R-:W-:-:S04]  /*0280*/  @!P2 LOP3.LUT R9, RZ, UR5, RZ, 0x33, !PT ;  /* 0x00000005ff09ac12 */ /* 0x000fc8000f8e33ff */
[----:B------:R-:W-:-:S13]  /*0290*/  ISETP.GE.AND P0, PT, R9, 0x1, PT ;  /* 0x000000010900780c */ /* 0x000fda0003f06270 */
[----:B------:R-:W-:Y:S05]  /*02a0*/  @!P0 BRA `(.L_x_0) ;  /* 0x0000000c00a88947 */ /* 0x000fea0003800000 */
[----:B------:R-:W-:Y:S01]  /*02b0*/  ISETP.NE.AND P0, PT, R9, 0x1, PT ;  /* 0x000000010900780c */ /* 0x000fe20003f05270 */
[----:B------:R-:W-:Y:S02]  /*02c0*/  IMAD R7, R22, R9, RZ ;  /* 0x0000000916077224 */ /* 0x000fe400078e02ff */
[----:B------:R-:W-:Y:S02]  /*02d0*/  IMAD.MOV.U32 R3, RZ, RZ, RZ ;  /* 0x000000ffff037224 */ /* 0x000fe400078e00ff */
[----:B------:R-:W-:-:S08]  /*02e0*/  IMAD.IADD R8, R4, 0x1, R7 ;  /* 0x0000000104087824 */ /* 0x000fd000078e0207 */
[----:B------:R-:W-:Y:S05]  /*02f0*/  @!P0 BRA `(.L_x_1) ;  /* 0x0000000800688947 */ /* 0x000fea0003800000 */
[-CC-:B------:R-:W-:Y:S01]  /*0300*/  IADD3 R0, PT, PT, R4, R12.reuse, R7.reuse ;  /* 0x0000000c04007210 */ /* 0x180fe20007ffe007 */
[--C-:B------:R-:W-:Y:S01]  /*0310*/  IMAD.IADD R6, R13, 0x1, -R8.reuse ;  /* 0x000000010d067824 */ /* 0x100fe200078e0a08 */
[----:B------:R-:W-:Y:S01]  /*0320*/  LOP3.LUT R2, R9, 0x7ffffffe, RZ, 0xc0, !PT ;  /* 0x7ffffffe09027812 */ /* 0x000fe200078ec0ff */
[----:B------:R-:W-:Y:S01]  /*0330*/  IMAD.IADD R5, R12, 0x1, -R8 ;  /* 0x000000010c057824 */ /* 0x000fe200078e0a08 */
[----:B------:R-:W-:Y:S01]  /*0340*/  IADD3 R7, PT, PT, -R4, R12, -R7 ;  /* 0x0000000c04077210 */ /* 0x000fe20007ffe907 */
[----:B------:R-:W-:Y:S01]  /*0350*/  IMAD.IADD R3, R0, 0x1, -R21 ;  /* 0x0000000100037824 */ /* 0x000fe200078e0a15 */
[----:B------:R-:W-:Y:S01]  /*0360*/  IADD3 R4, PT, PT, R8, -0x1, RZ ;  /* 0xffffffff08047810 */ /* 0x000fe20007ffe0ff */
[----:B------:R-:W-:-:S07]  /*0370*/  IMAD.MOV R2, RZ, RZ, -R2 ;  /* 0x000000ffff027224 */ /* 0x000fce00078e0a02 */
.L_x_16:
[C---:B------:R-:W-:Y:S01]  /*0380*/  VIADD R0, R4.reuse, 0x1 ;  /* 0x0000000104007836 */ /* 0x040fe20000000000 */
[----:B------:R-:W-:Y:S01]  /*0390*/  BSSY.RECONVERGENT B0, `(.L_x_2) ;  /* 0x0000045000007945 */ /* 0x000fe20003800200 */
[----:B0-----:R-:W-:Y:S02]  /*03a0*/  VIADD R12, R4, 0x2 ;  /* 0x00000002040c7836 */ /* 0x001fe40000000000 */
[----:B------:R-:W-:Y:S01]  /*03b0*/  IMAD.MOV.U32 R24, RZ, RZ, R4 ;  /* 0x000000ffff187224 */ /* 0x000fe200078e0004 */
[----:B------:R-:W-:Y:S01]  /*03c0*/  ISETP.GT.AND P0, PT, R0, R11, PT ;  /* 0x0000000b0000720c */ /* 0x000fe20003f04270 */
[----:B------:R-:W-:-:S12]  /*03d0*/  IMAD.MOV.U32 R4, RZ, RZ, R12 ;  /* 0x000000ffff047224 */ /* 0x000fd800078e000c */
[----:B-1----:R-:W-:Y:S05]  /*03e0*/  @P0 BRA `(.L_x_3) ;  /* 0x0000000000fc0947 */ /* 0x002fea0003800000 */
[----:B------:R-:W0:Y:S08]  /*03f0*/  LDC R16, c[0x0][0x394] ;  /* 0x0000e500ff107b82 */ /* 0x000e300000000800 */
[----:B------:R-:W1:Y:S08]  /*0400*/  LDC.64 R14, c[0x0][0x398] ;  /* 0x0000e600ff0e7b82 */ /* 0x000e700000000a00 */
[----:B------:R-:W2:Y:S08]  /*0410*/  LDC R17, c[0x0][0x388] ;  /* 0x0000e200ff117b82 */ /* 0x000eb00000000800 */
[----:B------:R-:W3:Y:S01]  /*0420*/  LDC.64 R18, c[0x0][0x380] ;  /* 0x0000e000ff127b82 */ /* 0x000ee20000000a00 */
[----:B0-----:R-:W-:-:S04]  /*0430*/  ISETP.NE.AND P1, PT, R16, 0x1, PT ;  /* 0x000000011000780c */ /* 0x001fc80003f25270 */
[----:B------:R-:W-:Y:S02]  /*0440*/  SEL R25, R24, R5, !P1 ;  /* 0x0000000518197207 */ /* 0x000fe40004800000 */
[----:B-1----:R-:W-:Y:S02]  /*0450*/  ISETP.NE.AND P0, PT, R14, 0x1, PT ;  /* 0x000000010e00780c */ /* 0x002fe40003f05270 */
[----:B------:R-:W-:Y:S02]  /*0460*/  VIMNMX R28, PT, PT, RZ, R25, !PT ;  /* 0x00000019ff1c7248 */ /* 0x000fe40007fe0100 */
[----:B------:R-:W-:Y:S02]  /*0470*/  SEL R26, R6, R3, !P0 ;  /* 0x00000003061a7207 */ /* 0x000fe40004000000 */
[----:B------:R-:W-:Y:S02]  /*0480*/  VIMNMX.U32 R28, PT, PT, R23, R28, PT ;  /* 0x0000001c171c7248 */ /* 0x000fe40003fe0000 */
[----:B------:R-:W-:-:S04]  /*0490*/  VIMNMX R27, PT, PT, RZ, R26, !PT ;  /* 0x0000001aff1b7248 */ /* 0x000fc80007fe0100 */
[----:B------:R-:W-:-:S05]  /*04a0*/  VIMNMX.U32 R27, PT, PT, R27, UR4, PT ;  /* 0x000000041b1b7c48 */ /* 0x000fca000bfe0000 */
[----:B--2---:R-:W-:-:S04]  /*04b0*/  IMAD R13, R28, R17, R27 ;  /* 0x000000111c0d7224 */ /* 0x004fc800078e021b */
[----:B---3--:R-:W-:-:S05]  /*04c0*/  IMAD.WIDE R12, R13, 0x4, R18 ;  /* 0x000000040d0c7825 */ /* 0x008fca00078e0212 */
[----:B------:R-:W2:Y:S01]  /*04d0*/  LDG.E R24, desc[UR6][R12.64] ;  /* 0x000000060c187981 */ /* 0x000ea2000c1e1900 */
[----:B------:R-:W-:-:S04]  /*04e0*/  ISETP.NE.AND P0, PT, R25, R23, PT ;  /* 0x000000171900720c */ /* 0x000fc80003f05270 */
[----:B------:R-:W-:-:S04]  /*04f0*/  ISETP.EQ.OR P0, PT, R25, RZ, !P0 ;  /* 0x000000ff1900720c */ /* 0x000fc80004702670 */
[----:B------:R-:W-:-:S04]  /*0500*/  ISETP.EQ.OR P0, PT, R26, RZ, P0 ;  /* 0x000000ff1a00720c */ /* 0x000fc80000702670 */
[----:B------:R-:W-:-:S04]  /*0510*/  ISETP.EQ.OR P0, PT, R26, R23, P0 ;  /* 0x000000171a00720c */ /* 0x000fc80000702670 */
[----:B--2---:R-:W-:-:S13]  /*0520*/  FSETP.LT.OR P0, PT, |R24|, R15, P0 ;  /* 0x0000000f1800720b */ /* 0x004fda0000701600 */
[----:B------:R-:W-:Y:S05]  /*0530*/  @P0 BRA `(.L_x_3) ;  /* 0x0000000000a80947 */ /* 0x000fea0003800000 */
[----:B------:R-:W-:Y:S02]  /*0540*/  VIADDMNMX R16, R25, -R16, RZ, !PT ;  /* 0x8000001019107246 */ /* 0x000fe400078001ff */
[----:B------:R-:W-:Y:S02]  /*0550*/  VIADDMNMX R14, R26, -R14, RZ, !PT ;  /* 0x8000000e1a0e7246 */ /* 0x000fe400078001ff */
[----:B------:R-:W-:Y:S02]  /*0560*/  VIMNMX.U32 R16, PT, PT, R23, R16, PT ;  /* 0x0000001017107248 */ /* 0x000fe40003fe0000 */
[----:B------:R-:W-:-:S03]  /*0570*/  VIMNMX.U32 R14, PT, PT, R14, UR4, PT ;  /* 0x000000040e0e7c48 */ /* 0x000fc6000bfe0000 */
[-C--:B------:R-:W-:Y:S02]  /*0580*/  IMAD R27, R16, R17.reuse, R27 ;  /* 0x00000011101b7224 */ /* 0x080fe400078e021b */
[----:B------:R-:W-:Y:S02]  /*0590*/  IMAD R25, R28, R17, R14 ;  /* 0x000000111c197224 */ /* 0x000fe400078e020e */
[----:B------:R-:W-:-:S04]  /*05a0*/  IMAD.WIDE R16, R27, 0x4, R18 ;  /* 0x000000041b107825 */ /* 0x000fc800078e0212 */
[----:B------:R-:W-:Y:S02]  /*05b0*/  IMAD.WIDE R18, R25, 0x4, R18 ;  /* 0x0000000419127825 */ /* 0x000fe400078e0212 */
[----:B------:R-:W2:Y:S04]  /*05c0*/  LDG.E R16, desc[UR6][R16.64] ;  /* 0x0000000610107981 */ /* 0x000ea8000c1e1900 */
[----:B------:R-:W3:Y:S01]  /*05d0*/  LDG.E R18, desc[UR6][R18.64] ;  /* 0x0000000612127981 */ /* 0x000ee2000c1e1900 */
[----:B------:R-:W-:Y:S01]  /*05e0*/  BSSY.RECONVERGENT B1, `(.L_x_4) ;  /* 0x000001c000017945 */ /* 0x000fe20003800200 */
[----:B--2---:R-:W-:-:S04]  /*05f0*/  FSETP.GEU.AND P0, PT, R16, RZ, PT ;  /* 0x000000ff1000720b */ /* 0x004fc80003f0e000 */
[----:B------:R-:W-:Y:S02]  /*0600*/  FSEL R14, -R16, R16, !P0 ;  /* 0x00000010100e7208 */ /* 0x000fe40004000100 */
[----:B---3--:R-:W-:-:S04]  /*0610*/  FSEL R25, -R18, R18, !P0 ;  /* 0x0000001212197208 */ /* 0x008fc80004000100 */
[CC--:B------:R-:W-:Y:S02]  /*0620*/  FMNMX R26, R14.reuse, R25.reuse, PT ;  /* 0x000000190e1a7209 */ /* 0x0c0fe40003800000 */
[----:B------:R-:W-:-:S03]  /*0630*/  FMNMX R25, R14, R25, !PT ;  /* 0x000000190e197209 */ /* 0x000fc60007800000 */
[----:B------:R-:W-:-:S05]  /*0640*/  FADD R15, R26, R15 ;  /* 0x0000000f1a0f7221 */ /* 0x000fca0000000000 */
[----:B------:R-:W-:-:S13]  /*0650*/  FSETP.GT.AND P1, PT, R15, R25, PT ;  /* 0x000000190f00720b */ /* 0x000fda0003f24000 */
[----:B------:R-:W-:Y:S05]  /*0660*/  @!P1 BRA `(.L_x_5) ;  /* 0x00000000004c9947 */ /* 0x000fea0003800000 */
[----:B------:R-:W-:Y:S01]  /*0670*/  FADD R15, R26, -R25 ;  /* 0x800000191a0f7221 */ /* 0x000fe20000000000 */
[----:B------:R-:W-:Y:S03]  /*0680*/  BSSY.RECONVERGENT B2, `(.L_x_6) ;  /* 0x000000f000027945 */ /* 0x000fe60003800200 */
[----:B------:R-:W-:-:S04]  /*0690*/  FFMA R15, -R15, R15, R20 ;  /* 0x0000000f0f0f7223 */ /* 0x000fc80000000114 */
[----:B------:R-:W-:Y:S01]  /*06a0*/  VIADD R16, R15, 0xf3000000 ;  /* 0xf30000000f107836 */ /* 0x000fe20000000000 */
[----:B------:R0:W1:Y:S04]  /*06b0*/  MUFU.RSQ R14, R15 ;  /* 0x0000000f000e7308 */ /* 0x0000680000001400 */
[----:B------:R-:W-:Y:S01]  /*06c0*/  ISETP.GT.U32.AND P1, PT, R16, 0x727fffff, PT ;  /* 0x727fffff1000780c */ /* 0x000fe20003f24070 */
[----:B------:R-:W-:-:S12]  /*06d0*/  FADD R16, R26, R25 ;  /* 0x000000191a107221 */ /* 0x000fd80000000000 */
[----:B01----:R-:W-:Y:S05]  /*06e0*/  @!P1 BRA `(.L_x_7) ;  /* 0x0000000000109947 */ /* 0x003fea0003800000 */
[----:B------:R-:W-:Y:S01]  /*06f0*/  IMAD.MOV.U32 R14, RZ, RZ, R15 ;  /* 0x000000ffff0e7224 */ /* 0x000fe200078e000f */
[----:B------:R-:W-:-:S07]  /*0700*/  MOV R25, 0x720 ;  /* 0x0000072000197802 */ /* 0x000fce0000000f00 */
[----:B------:R-:W-:Y:S05]  /*0710*/  CALL.REL.NOINC `($__internal_0_$__cuda_sm20_sqrt_rn_f32_slowpath) ;  /* 0x0000000800a07944 */ /* 0x000fea0003c00000 */
[----:B------:R-:W-:Y:S05]  /*0720*/  BRA `(.L_x_8) ;  /* 0x0000000000107947 */ /* 0x000fea0003800000 */
.L_x_7:
[----:B------:R-:W-:Y:S01]  /*0730*/  FMUL.FTZ R18, R15, R14 ;  /* 0x0000000e0f127220 */ /* 0x000fe20000410000 */
[----:B------:R-:W-:-:S03]  /*0740*/  FMUL.FTZ R14, R14, 0.5 ;  /* 0x3f0000000e0e7820 */ /* 0x000fc60000410000 */
[----:B------:R-:W-:-:S04]  /*0750*/  FFMA R15, -R18, R18, R15 ;  /* 0x00000012120f7223 */ /* 0x000fc8000000010f */
[----:B------:R-:W-:-:S07]  /*0760*/  FFMA R18, R15, R14, R18 ;  /* 0x0000000e0f127223 */ /* 0x000fce0000000012 */
.L_x_8:
[----:B------:R-:W-:Y:S05]  /*0770*/  BSYNC.RECONVERGENT B2 ;  /* 0x0000000000027941 */ /* 0x000fea0003800200 */
.L_x_6:
[----:B------:R-:W-:-:S04]  /*0780*/  FADD R16, R16, R18 ;  /* 0x0000001210107221 */ /* 0x000fc80000000000 */
[----:B------:R-:W-:-:S07]  /*0790*/  FMUL R15, R16, 0.5 ;  /* 0x3f000000100f7820 */ /* 0x000fce0000400000 */
.L_x_5:
[----:B------:R-:W-:Y:S05]  /*07a0*/  BSYNC.RECONVERGENT B1 ;  /* 0x0000000000017941 */ /* 0x000fea0003800200 */
.L_x_4:
[----:B------:R-:W-:-:S04]  /*07b0*/  FMNMX R15, |R24|, R15, PT ;  /* 0x0000000f180f7209 */ /* 0x000fc80003800200 */
[----:B------:R-:W-:-:S05]  /*07c0*/  FSEL R15, -R15, R15, !P0 ;  /* 0x0000000f0f0f7208 */ /* 0x000fca0004000100 */
[----:B------:R0:W-:Y:S02]  /*07d0*/  STG.E desc[UR6][R12.64], R15 ;  /* 0x0000000f0c007986 */ /* 0x0001e4000c101906 */
.L_x_3:
[----:B------:R-:W-:Y:S05]  /*07e0*/  BSYNC.RECONVERGENT B0 ;  /* 0x0000000000007941 */ /* 0x000fea0003800200 */
.L_x_2:
[----:B------:R-:W-:Y:S01]  /*07f0*/  ISETP.GT.AND P0, PT, R4, R11, PT ;  /* 0x0000000b0400720c */ /* 0x000fe20003f04270 */
[----:B------:R-:W-:-:S12]  /*0800*/  BSSY.RECONVERGENT B0, `(.L_x_9) ;  /* 0x0000041000007945 */ /* 0x000fd80003800200 */
[----:B------:R-:W-:Y:S05]  /*0810*/  @P0 BRA `(.L_x_10) ;  /* 0x0000000000fc0947 */ /* 0x000fea0003800000 */
[----:B------:R-:W1:Y:S01]  /*0820*/  LDC R19, c[0x0][0x394] ;  /* 0x0000e500ff137b82 */ /* 0x000e620000000800 */
[----:B------:R-:W-:-:S07]  /*0830*/  VIADD R25, R6, 0xffffffff ;  /* 0xffffffff06197836 */ /* 0x000fce0000000000 */
[----:B0-----:R-:W0:Y:S08]  /*0840*/  LDC.64 R12, c[0x0][0x398] ;  /* 0x0000e600ff0c7b82 */ /* 0x001e300000000a00 */
[----:B------:R-:W2:Y:S01]  /*0850*/  LDC R18, c[0x0][0x388] ;  /* 0x0000e200ff127b82 */ /* 0x000ea20000000800 */
[----:B-1----:R-:W-:-:S07]  /*0860*/  ISETP.NE.AND P1, PT, R19, 0x1, PT ;  /* 0x000000011300780c */ /* 0x002fce0003f25270 */
[----:B------:R-:W1:Y:S01]  /*0870*/  LDC.64 R14, c[0x0][0x380] ;  /* 0x0000e000ff0e7b82 */ /* 0x000e620000000a00 */
[----:B0-----:R-:W-:-:S05]  /*0880*/  ISETP.NE.AND P0, PT, R12, 0x1, PT ;  /* 0x000000010c00780c */ /* 0x001fca0003f05270 */
[----:B------:R-:W-:-:S05]  /*0890*/  @P1 VIADD R0, R7, 0xffffffff ;  /* 0xffffffff07001836 */ /* 0x000fca0000000000 */
[----:B------:R-:W-:-:S03]  /*08a0*/  VIMNMX R16, PT, PT, RZ, R0, !PT ;  /* 0x00000000ff107248 */ /* 0x000fc60007fe0100 */
[----:B------:R-:W-:Y:S02]  /*08b0*/  @P0 IADD3 R25, PT, PT, R3, 0x1, RZ ;  /* 0x0000000103190810 */ /* 0x000fe40007ffe0ff */
[----:B------:R-:W-:Y:S02]  /*08c0*/  VIMNMX.U32 R27, PT, PT, R23, R16, PT ;  /* 0x00000010171b7248 */ /* 0x000fe40003fe0000 */
[----:B------:R-:W-:-:S04]  /*08d0*/  VIMNMX R29, PT, PT, RZ, R25, !PT ;  /* 0x00000019ff1d7248 */ /* 0x000fc80007fe0100 */
[----:B------:R-:W-:-:S05]  /*08e0*/  VIMNMX.U32 R29, PT, PT, R29, UR4, PT ;  /* 0x000000041d1d7c48 */ /* 0x000fca000bfe0000 */
[----:B--2---:R-:W-:-:S04]  /*08f0*/  IMAD R17, R27, R18, R29 ;  /* 0x000000121b117224 */ /* 0x004fc800078e021d */
[----:B-1----:R-:W-:-:S05]  /*0900*/  IMAD.WIDE R16, R17, 0x4, R14 ;  /* 0x0000000411107825 */ /* 0x002fca00078e020e */
        /* <DEDUP_REMOVED lines=34> */
[----:B------:R-:W-:-:S07]  /*0b30*/  MOV R25, 0xb50 ;  /* 0x00000b5000197802 */ /* 0x000fce0000000f00 */
[----:B------:R-:W-:Y:S05]  /*0b40*/  CALL.REL.NOINC `($__internal_0_$__cuda_sm20_sqrt_rn_f32_slowpath) ;  /* 0x0000000400947944 */ /* 0x000fea0003c00000 */
[----:B------:R-:W-:Y:S05]  /*0b50*/  BRA `(.L_x_15) ;  /* 0x0000000000107947 */ /* 0x000fea0003800000 */
.L_x_14:
[----:B------:R-:W-:Y:S01]  /*0b60*/  FMUL.FTZ R18, R14, R13 ;  /* 0x0000000d0e127220 */ /* 0x000fe20000410000 */
[----:B------:R-:W-:-:S03]  /*0b70*/  FMUL.FTZ R12, R13, 0.5 ;  /* 0x3f0000000d0c7820 */ /* 0x000fc60000410000 */
[----:B------:R-:W-:-:S04]  /*0b80*/  FFMA R13, -R18, R18, R14 ;  /* 0x00000012120d7223 */ /* 0x000fc8000000010e */
[----:B------:R-:W-:-:S07]  /*0b90*/  FFMA R18, R13, R12, R18 ;  /* 0x0000000c0d127223 */ /* 0x000fce0000000012 */
.L_x_15:
[----:B------:R-:W-:Y:S05]  /*0ba0*/  BSYNC.RECONVERGENT B2 ;  /* 0x0000000000027941 */ /* 0x000fea0003800200 */
.L_x_13:
[----:B------:R-:W-:-:S04]  /*0bb0*/  FADD R0, R0, R18 ;  /* 0x0000001200007221 */ /* 0x000fc80000000000 */
[----:B------:R-:W-:-:S07]  /*0bc0*/  FMUL R13, R0, 0.5 ;  /* 0x3f000000000d7820 */ /* 0x000fce0000400000 */
.L_x_12:
[----:B------:R-:W-:Y:S05]  /*0bd0*/  BSYNC.RECONVERGENT B1 ;  /* 0x0000000000017941 */ /* 0x000fea0003800200 */
.L_x_11:
[----:B------:R-:W-:-:S04]  /*0be0*/  FMNMX R13, |R24|, R13, PT ;  /* 0x0000000d180d7209 */ /* 0x000fc80003800200 */
[----:B------:R-:W-:-:S05]  /*0bf0*/  FSEL R13, -R13, R13, !P0 ;  /* 0x0000000d0d0d7208 */ /* 0x000fca0004000100 */
[----:B------:R1:W-:Y:S02]  /*0c00*/  STG.E desc[UR6][R16.64], R13 ;  /* 0x0000000d10007986 */ /* 0x0003e4000c101906 */
.L_x_10:
[----:B------:R-:W-:Y:S05]  /*0c10*/  BSYNC.RECONVERGENT B0 ;  /* 0x0000000000007941 */ /* 0x000fea0003800200 */
.L_x_9:
[----:B------:R-:W-:Y:S02]  /*0c20*/  VIADD R2, R2, 0x2 ;  /* 0x0000000202027836 */ /* 0x000fe40000000000 */
[----:B------:R-:W-:Y:S02]  /*0c30*/  VIADD R6, R6, 0xfffffffe ;  /* 0xfffffffe06067836 */ /* 0x000fe40000000000 */
[----:B------:R-:W-:Y:S01]  /*0c40*/  VIADD R3, R3, 0x2 ;  /* 0x0000000203037836 */ /* 0x000fe20000000000 */
[----:B------:R-:W-:Y:S01]  /*0c50*/  ISETP.NE.AND P0, PT, R2, RZ, PT ;  /* 0x000000ff0200720c */ /* 0x000fe20003f05270 */
[----:B------:R-:W-:Y:S02]  /*0c60*/  VIADD R7, R7, 0xfffffffe ;  /* 0xfffffffe07077836 */ /* 0x000fe40000000000 */
[----:B------:R-:W-:-:S10]  /*0c70*/  VIADD R5, R5, 0xfffffffe ;  /* 0xfffffffe05057836 */ /* 0x000fd40000000000 */
[----:B------:R-:W-:Y:S05]  /*0c80*/  @P0 BRA `(.L_x_16) ;  /* 0xfffffff400bc0947 */ /* 0x000fea000383ffff */
[----:B------:R-:W-:-:S07]  /*0c90*/  LOP3.LUT R3, R9, 0x7ffffffe, RZ, 0xc0, !PT ;  /* 0x7ffffffe09037812 */ /* 0x000fce00078ec0ff */
.L_x_1:
[----:B------:R-:W-:-:S04]  /*0ca0*/  LOP3.LUT R9, R9, 0x1, RZ, 0xc0, !PT ;  /* 0x0000000109097812 */ /* 0x000fc800078ec0ff */
[----:B------:R-:W-:-:S13]  /*0cb0*/  ISETP.NE.U32.AND P0, PT, R9, 0x1, PT ;  /* 0x000000010900780c */ /* 0x000fda0003f05070 */
[----:B------:R-:W-:Y:S05]  /*0cc0*/  @P0 BRA `(.L_x_0) ;  /* 0x0000000400200947 */ /* 0x000fea0003800000 */
[----:B------:R-:W-:Y:S01]  /*0cd0*/  IMAD.IADD R2, R8, 0x1, R3 ;  /* 0x0000000108027824 */ /* 0x000fe200078e0203 */
[----:B------:R-:W-:Y:S04]  /*0ce0*/  BSSY.RECONVERGENT B0, `(.L_x_0) ;  /* 0x0000046000007945 */ /* 0x000fe80003800200 */
[----:B------:R-:W-:-:S13]  /*0cf0*/  ISETP.GT.AND P0, PT, R2, R11, PT ;  /* 0x0000000b0200720c */ /* 0x000fda0003f04270 */
[----:B------:R-:W-:Y:S05]  /*0d00*/  @P0 BRA `(.L_x_17) ;  /* 0x00000004000c0947 */ /* 0x000fea0003800000 */
[----:B01----:R-:W0:Y:S01]  /*0d10*/  LDC R13, c[0x0][0x394] ;  /* 0x0000e500ff0d7b82 */ /* 0x003e220000000800 */
[----:B------:R-:W-:Y:S01]  /*0d20*/  LOP3.LUT R0, RZ, R2, RZ, 0x33, !PT ;  /* 0x00000002ff007212 */ /* 0x000fe200078e33ff */
[----:B------:R-:W-:-:S06]  /*0d30*/  VIADD R12, R2, 0xffffffff ;  /* 0xffffffff020c7836 */ /* 0x000fcc0000000000 */
[----:B------:R-:W1:Y:S08]  /*0d40*/  LDC.64 R4, c[0x0][0x398] ;  /* 0x0000e600ff047b82 */ /* 0x000e700000000a00 */
[----:B------:R-:W2:Y:S01]  /*0d50*/  LDC R14, c[0x0][0x388] ;  /* 0x0000e200ff0e7b82 */ /* 0x000ea20000000800 */
[----:B0-----:R-:W-:-:S07]  /*0d60*/  ISETP.NE.AND P1, PT, R13, 0x1, PT ;  /* 0x000000010d00780c */ /* 0x001fce0003f25270 */
[----:B------:R-:W0:Y:S01]  /*0d70*/  LDC.64 R6, c[0x0][0x380] ;  /* 0x0000e000ff067b82 */ /* 0x000e220000000a00 */
[----:B-1----:R-:W-:Y:S02]  /*0d80*/  ISETP.NE.AND P0, PT, R4, 0x1, PT ;  /* 0x000000010400780c */ /* 0x002fe40003f05270 */
[----:B--2---:R-:W-:-:S03]  /*0d90*/  IADD3 R8, PT, PT, R2, R14, -R21 ;  /* 0x0000000e02087210 */ /* 0x004fc60007ffe815 */
[----:B------:R-:W-:-:S08]  /*0da0*/  @P1 IMAD.IADD R12, R14, 0x1, -R2 ;  /* 0x000000010e0c1824 */ /* 0x000fd000078e0a02 */
[----:B------:R-:W-:Y:S01]  /*0db0*/  @!P0 IMAD.IADD R8, R0, 0x1, R21 ;  /* 0x0000000100088824 */ /* 0x000fe200078e0215 */
[----:B------:R-:W-:-:S04]  /*0dc0*/  VIMNMX R0, PT, PT, RZ, R12, !PT ;  /* 0x0000000cff007248 */ /* 0x000fc80007fe0100 */
[----:B------:R-:W-:Y:S02]  /*0dd0*/  VIMNMX R2, PT, PT, RZ, R8, !PT ;  /* 0x00000008ff027248 */ /* 0x000fe40007fe0100 */
[----:B------:R-:W-:Y:S02]  /*0de0*/  VIMNMX.U32 R11, PT, PT, R23, R0, PT ;  /* 0x00000000170b7248 */ /* 0x000fe40003fe0000 */
[----:B------:R-:W-:-:S05]  /*0df0*/  VIMNMX.U32 R9, PT, PT, R2, UR4, PT ;  /* 0x0000000402097c48 */ /* 0x000fca000bfe0000 */
[----:B------:R-:W-:-:S04]  /*0e00*/  IMAD R3, R11, R14, R9 ;  /* 0x0000000e0b037224 */ /* 0x000fc800078e0209 */
[----:B0-----:R-:W-:-:S05]  /*0e10*/  IMAD.WIDE R2, R3, 0x4, R6 ;  /* 0x0000000403027825 */ /* 0x001fca00078e0206 */
        /* <DEDUP_REMOVED lines=14> */
[----:B------:R-:W-:Y:S01]  /*0f00*/  IMAD.WIDE R6, R11, 0x4, R6 ;  /* 0x000000040b067825 */ /* 0x000fe200078e0206 */
[----:B------:R-:W2:Y:S05]  /*0f10*/  LDG.E R4, desc[UR6][R8.64] ;  /* 0x0000000608047981 */ /* 0x000eaa000c1e1900 */
        /* <DEDUP_REMOVED lines=10> */
[C-C-:B------:R-:W-:Y:S01]  /*0fc0*/  FADD R5, R14.reuse, -R11.reuse ;  /* 0x8000000b0e057221 */ /* 0x140fe20000000000 */
[----:B------:R-:W-:Y:S01]  /*0fd0*/  BSSY.RECONVERGENT B2, `(.L_x_20) ;  /* 0x000000f000027945 */ /* 0x000fe20003800200 */
[----:B------:R-:W-:Y:S02]  /*0fe0*/  FADD R11, R14, R11 ;  /* 0x0000000b0e0b7221 */ /* 0x000fe40000000000 */
[----:B------:R-:W-:-:S04]  /*0ff0*/  FFMA R5, -R5, R5, R20 ;  /* 0x0000000505057223 */ /* 0x000fc80000000114 */
[----:B------:R0:W1:Y:S01]  /*1000*/  MUFU.RSQ R6, R5 ;  /* 0x0000000500067308 */ /* 0x0000620000001400 */
[----:B------:R-:W-:-:S04]  /*1010*/  IADD3 R7, PT, PT, R5, -0xd000000, RZ ;  /* 0xf300000005077810 */ /* 0x000fc80007ffe0ff */
[----:B------:R-:W-:-:S13]  /*1020*/  ISETP.GT.U32.AND P0, PT, R7, 0x727fffff, PT ;  /* 0x727fffff0700780c */ /* 0x000fda0003f04070 */
[----:B01----:R-:W-:Y:S05]  /*1030*/  @!P0 BRA `(.L_x_21) ;  /* 0x0000000000108947 */ /* 0x003fea0003800000 */
[----:B------:R-:W-:Y:S01]  /*1040*/  IMAD.MOV.U32 R14, RZ, RZ, R5 ;  /* 0x000000ffff0e7224 */ /* 0x000fe200078e0005 */
[----:B------:R-:W-:-:S07]  /*1050*/  MOV R25, 0x1070 ;  /* 0x0000107000197802 */ /* 0x000fce0000000f00 */
[----:B------:R-:W-:Y:S05]  /*1060*/  CALL.REL.NOINC `($__internal_0_$__cuda_sm20_sqrt_rn_f32_slowpath) ;  /* 0x00000000004c7944 */ /* 0x000fea0003c00000 */
[----:B------:R-:W-:Y:S05]  /*1070*/  BRA `(.L_x_22) ;  /* 0x0000000000107947 */ /* 0x000fea0003800000 */
.L_x_21:
[----:B------:R-:W-:Y:S01]  /*1080*/  FMUL.FTZ R18, R5, R6 ;  /* 0x0000000605127220 */ /* 0x000fe20000410000 */
[----:B------:R-:W-:-:S03]  /*1090*/  FMUL.FTZ R6, R6, 0.5 ;  /* 0x3f00000006067820 */ /* 0x000fc60000410000 */
[----:B------:R-:W-:-:S04]  /*10a0*/  FFMA R5, -R18, R18, R5 ;  /* 0x0000001212057223 */ /* 0x000fc80000000105 */
[----:B------:R-:W-:-:S07]  /*10b0*/  FFMA R18, R5, R6, R18 ;  /* 0x0000000605127223 */ /* 0x000fce0000000012 */
.L_x_22:
[----:B------:R-:W-:Y:S05]  /*10c0*/  BSYNC.RECONVERGENT B2 ;  /* 0x0000000000027941 */ /* 0x000fea0003800200 */
.L_x_20:
[----:B------:R-:W-:-:S04]  /*10d0*/  FADD R18, R11, R18 ;  /* 0x000000120b127221 */ /* 0x000fc80000000000 */
[----:B------:R-:W-:-:S07]  /*10e0*/  FMUL R5, R18, 0.5 ;  /* 0x3f00000012057820 */ /* 0x000fce0000400000 */
.L_x_19:
[----:B------:R-:W-:Y:S05]  /*10f0*/  BSYNC.RECONVERGENT B1 ;  /* 0x0000000000017941 */ /* 0x000fea0003800200 */
.L_x_18:
[----:B------:R-:W-:Y:S02]  /*1100*/  FSETP.GEU.AND P0, PT, R4, RZ, PT ;  /* 0x000000ff0400720b */ /* 0x000fe40003f0e000 */
[----:B------:R-:W-:-:S04]  /*1110*/  FMNMX R0, |R0|, R5, PT ;  /* 0x0000000500007209 */ /* 0x000fc80003800200 */
[----:B------:R-:W-:-:S05]  /*1120*/  FSEL R5, -R0, R0, !P0 ;  /* 0x0000000000057208 */ /* 0x000fca0004000100 */
[----:B------:R2:W-:Y:S02]  /*1130*/  STG.E desc[UR6][R2.64], R5 ;  /* 0x0000000502007986 */ /* 0x0005e4000c101906 */
.L_x_17:
[----:B------:R-:W-:Y:S05]  /*1140*/  BSYNC.RECONVERGENT B0 ;  /* 0x0000000000007941 */ /* 0x000fea0003800200 */
.L_x_0:
[----:B------:R-:W-:Y:S01]  /*1150*/  BAR.SYNC.DEFER_BLOCKING 0x0 ;  /* 0x0000000000007b1d */ /* 0x000fe20000010000 */
[C---:B------:R-:W-:Y:S01]  /*1160*/  ISETP.NE.AND P0, PT, R21.reuse, R10, PT ;  /* 0x0000000a1500720c */ /* 0x040fe20003f05270 */
[----:B------:R-:W-:-:S12]  /*1170*/  VIADD R21, R21, 0x1 ;  /* 0x0000000115157836 */ /* 0x000fd80000000000 */
[----:B------:R-:W-:Y:S05]  /*1180*/  @P0 BRA `(.L_x_23) ;  /* 0xffffffec00e40947 */ /* 0x000fea000383ffff */
[----:B------:R-:W-:Y:S05]  /*1190*/  EXIT ;  /* 0x000000000000794d */ /* 0x000fea0003800000 */
        .weak           $__internal_0_$__cuda_sm20_sqrt_rn_f32_slowpath
        .type           $__internal_0_$__cuda_sm20_sqrt_rn_f32_slowpath,@function
        .size           $__internal_0_$__cuda_sm20_sqrt_rn_f32_slowpath,(.L_x_73 - $__internal_0_$__cuda_sm20_sqrt_rn_f32_slowpath)
$__internal_0_$__cuda_sm20_sqrt_rn_f32_slowpath:
[----:B------:R-:W-:-:S13]  /*11a0*/  LOP3.LUT P1, RZ, R14, 0x7fffffff, RZ, 0xc0, !PT ;  /* 0x7fffffff0eff7812 */ /* 0x000fda000782c0ff */
[----:B------:R-:W-:Y:S01]  /*11b0*/  @!P1 IMAD.MOV.U32 R15, RZ, RZ, R14 ;  /* 0x000000ffff0f9224 */ /* 0x000fe200078e000e */
[----:B------:R-:W-:Y:S06]  /*11c0*/  @!P1 BRA `(.L_x_24) ;  /* 0x0000000000409947 */ /* 0x000fec0003800000 */
[----:B------:R-:W-:-:S13]  /*11d0*/  FSETP.GEU.FTZ.AND P1, PT, R14, RZ, PT ;  /* 0x000000ff0e00720b */ /* 0x000fda0003f3e000 */
[----:B------:R-:W-:Y:S01]  /*11e0*/  @!P1 IMAD.MOV.U32 R15, RZ, RZ, 0x7fffffff ;  /* 0x7fffffffff0f9424 */ /* 0x000fe200078e00ff */
[----:B------:R-:W-:Y:S06]  /*11f0*/  @!P1 BRA `(.L_x_24) ;  /* 0x0000000000349947 */ /* 0x000fec0003800000 */
[----:B------:R-:W-:-:S13]  /*1200*/  FSETP.GTU.FTZ.AND P1, PT, |R14|, +INF , PT ;  /* 0x7f8000000e00780b */ /* 0x000fda0003f3c200 */
[----:B------:R-:W-:Y:S01]  /*1210*/  @P1 FADD.FTZ R15, R14, 1 ;  /* 0x3f8000000e0f1421 */ /* 0x000fe20000010000 */
[----:B------:R-:W-:Y:S06]  /*1220*/  @P1 BRA `(.L_x_24) ;  /* 0x0000000000281947 */ /* 0x000fec0003800000 */
[----:B------:R-:W-:-:S13]  /*1230*/  FSETP.NEU.FTZ.AND P1, PT, |R14|, +INF , PT ;  /* 0x7f8000000e00780b */ /* 0x000fda0003f3d200 */
[----:B------:R-:W-:-:S04]  /*1240*/  @P1 FFMA R18, R14, 1.84467440737095516160e+19, RZ ;  /* 0x5f8000000e121823 */ /* 0x000fc800000000ff */
[----:B------:R-:W0:Y:S02]  /*1250*/  @P1 MUFU.RSQ R15, R18 ;  /* 0x00000012000f1308 */ /* 0x000e240000001400 */
[----:B0-----:R-:W-:Y:S01]  /*1260*/  @P1 FMUL.FTZ R27, R18, R15 ;  /* 0x0000000f121b1220 */ /* 0x001fe20000410000 */
[----:B------:R-:W-:Y:S01]  /*1270*/  @P1 FMUL.FTZ R26, R15, 0.5 ;  /* 0x3f0000000f1a1820 */ /* 0x000fe20000410000 */
[----:B------:R-:W-:Y:S02]  /*1280*/  @!P1 IMAD.MOV.U32 R15, RZ, RZ, R14 ;  /* 0x000000ffff0f9224 */ /* 0x000fe400078e000e */
[----:B------:R-:W-:-:S04]  /*1290*/  @P1 FADD.FTZ R19, -R27, -RZ ;  /* 0x800000ff1b131221 */ /* 0x000fc80000010100 */
[----:B------:R-:W-:-:S04]  /*12a0*/  @P1 FFMA R28, R27, R19, R18 ;  /* 0x000000131b1c1223 */ /* 0x000fc80000000012 */
[----:B------:R-:W-:-:S04]  /*12b0*/  @P1 FFMA R26, R28, R26, R27 ;  /* 0x0000001a1c1a1223 */ /* 0x000fc8000000001b */
[----:B------:R-:W-:-:S07]  /*12c0*/  @P1 FMUL.FTZ R15, R26, 2.3283064365386962891e-10 ;  /* 0x2f8000001a0f1820 */ /* 0x000fce0000410000 */
.L_x_24:
[----:B------:R-:W-:Y:S02]  /*12d0*/  IMAD.MOV.U32 R18, RZ, RZ, R15 ;  /* 0x000000ffff127224 */ /* 0x000fe400078e000f */
[----:B------:R-:W-:Y:S02]  /*12e0*/  IMAD.MOV.U32 R14, RZ, RZ, R25 ;  /* 0x000000ffff0e7224 */ /* 0x000fe400078e0019 */
[----:B------:R-:W-:-:S04]  /*12f0*/  IMAD.MOV.U32 R15, RZ, RZ, 0x0 ;  /* 0x00000000ff0f7424 */ /* 0x000fc800078e00ff */
[----:B------:R-:W-:Y:S05]  /*1300*/  RET.REL.NODEC R14 `(_ZN4cuda6_sweepEPf4dim3iif) ;  /* 0xffffffec0e3c7950 */ /* 0x000fea0003c3ffff */
.L_x_25:
[----:B------:R-:W-:-:S00]  /*1310*/  BRA `(.L_x_25) ;  /* 0xfffffffc00fc7947 */ /* 0x000fc0000383ffff */
[----:B------:R-:W-:-:S00]  /*1320*/  NOP ;  /* 0x0000000000007918 */ /* 0x000fc00000000000 */
        /* <DEDUP_REMOVED lines=13> */
.L_x_73:


//--------------------- .text._ZN4cuda14_init_distanceEPf4dim3if --------------------------
	.section	.text._ZN4cuda14_init_distanceEPf4dim3if,"ax",@progbits
	.align	128
        .global         _ZN4cuda14_init_distanceEPf4dim3if
        .type           _ZN4cuda14_init_distanceEPf4dim3if,@function
        .size           _ZN4cuda14_init_distanceEPf4dim3if,(.L_x_74 - _ZN4cuda14_init_distanceEPf4dim3if)
        .other          _ZN4cuda14_init_distanceEPf4dim3if,@"STO_CUDA_ENTRY STV_DEFAULT"
_ZN4cuda14_init_distanceEPf4dim3if:
.text._ZN4cuda14_init_distanceEPf4dim3if:
[----:B------:R-:W-:Y:S01]  /*0000*/  LDC R1, c[0x0][0x37c] ;  /* 0x0000df00ff017b82 */ /* 0x000fe20000000800 */
[----:B------:R-:W0:Y:S07]  /*0010*/  S2R R5, SR_TID.Y ;  /* 0x0000000000057919 */ /* 0x000e2e0000002200 */
[----:B------:R-:W1:Y:S01]  /*0020*/  LDC R3, c[0x0][0x360] ;  /* 0x0000d800ff037b82 */ /* 0x000e620000000800 */
[----:B------:R-:W1:Y:S07]  /*0030*/  S2R R2, SR_TID.X ;  /* 0x0000000000027919 */ /* 0x000e6e0000002100 */
[----:B------:R-:W0:Y:S08]  /*0040*/  S2UR UR5, SR_CTAID.Y ;  /* 0x00000000000579c3 */ /* 0x000e300000002600 */
[----:B------:R-:W0:Y:S08]  /*0050*/  LDC R0, c[0x0][0x364] ;  /* 0x0000d900ff007b82 */ /* 0x000e300000000800 */
[----:B------:R-:W1:Y:S08]  /*0060*/  S2UR UR4, SR_CTAID.X ;  /* 0x00000000000479c3 */ /* 0x000e700000002500 */
[----:B------:R-:W2:Y:S01]  /*0070*/  LDC.64 R8, c[0x0][0x388] ;  /* 0x0000e200ff087b82 */ /* 0x000ea20000000a00 */
[----:B0-----:R-:W-:-:S02]  /*0080*/  IMAD R0, R0, UR5, R5 ;  /* 0x0000000500007c24 */ /* 0x001fc4000f8e0205 */
[----:B-1----:R-:W-:-:S03]  /*0090*/  IMAD R3, R3, UR4, R2 ;  /* 0x0000000403037c24 */ /* 0x002fc6000f8e0202 */
[----:B--2---:R-:W-:-:S04]  /*00a0*/  ISETP.GE.U32.AND P0, PT, R0, R9, PT ;  /* 0x000000090000720c */ /* 0x004fc80003f06070 */
[----:B------:R-:W-:-:S04]  /*00b0*/  ISETP.GE.U32.OR P0, PT, R3, R8, P0 ;  /* 0x000000080300720c */ /* 0x000fc80000706470 */
[----:B------:R-:W-:-:S13]  /*00c0*/  ISETP.LT.OR P0, PT, R3, RZ, P0 ;  /* 0x000000ff0300720c */ /* 0x000fda0000701670 */
[----:B------:R-:W-:Y:S05]  /*00d0*/  @P0 EXIT ;  /* 0x000000000000094d */ /* 0x000fea0003800000 */
[----:B------:R-:W0:Y:S01]  /*00e0*/  LDC.64 R6, c[0x0][0x380] ;  /* 0x0000e000ff067b82 */ /* 0x000e220000000a00 */
[----:B------:R-:W-:Y:S01]  /*00f0*/  VIADD R11, R9, 0xffffffff ;  /* 0xffffffff090b7836 */ /* 0x000fe20000000000 */
[----:B------:R-:W-:Y:S01]  /*0100*/  VIMNMX.U32 R5, PT, PT, R3, 0x1, !PT ;  /* 0x0000000103057848 */ /* 0x000fe20007fe0000 */
[----:B------:R-:W-:Y:S01]  /*0110*/  VIADD R10, R8, 0xffffffff ;  /* 0xffffffff080a7836 */ /* 0x000fe20000000000 */
[C---:B------:R-:W-:Y:S01]  /*0120*/  VIMNMX.U32 R2, PT, PT, R0.reuse, 0x1, !PT ;  /* 0x0000000100027848 */ /* 0x040fe20007fe0000 */
[----:B------:R-:W1:Y:S01]  /*0130*/  LDCU.64 UR4, c[0x0][0x358] ;  /* 0x00006b00ff0477ac */ /* 0x000e620008000a00 */
[----:B------:R-:W-:Y:S02]  /*0140*/  VIMNMX.U32 R19, PT, PT, R0, R11, PT ;  /* 0x0000000b00137248 */ /* 0x000fe40003fe0000 */
[--C-:B------:R-:W-:Y:S01]  /*0150*/  VIADDMNMX.U32 R5, R5, 0xffffffff, R10.reuse, PT ;  /* 0xffffffff05057846 */ /* 0x100fe2000380000a */
[----:B------:R-:W2:Y:S01]  /*0160*/  LDC R20, c[0x0][0x398] ;  /* 0x0000e600ff147b82 */ /* 0x000ea20000000800 */
[----:B------:R-:W-:Y:S01]  /*0170*/  VIADDMNMX.U32 R4, R2, 0xffffffff, R11, PT ;  /* 0xffffffff02047846 */ /* 0x000fe2000380000b */
[----:B------:R-:W3:Y:S01]  /*0180*/  LDCU UR6, c[0x0][0x394] ;  /* 0x00007280ff0677ac */ /* 0x000ee20008000800 */
[----:B------:R-:W-:Y:S01]  /*0190*/  VIMNMX.U32 R9, PT, PT, R3, R10, PT ;  /* 0x0000000a03097248 */ /* 0x000fe20003fe0000 */
[----:B------:R-:W-:Y:S01]  /*01a0*/  IMAD R5, R5, R8, R19 ;  /* 0x0000000805057224 */ /* 0x000fe200078e0213 */
[----:B------:R-:W-:-:S03]  /*01b0*/  VIADDMNMX.U32 R2, R3, 0x1, R10, PT ;  /* 0x0000000103027846 */ /* 0x000fc6000380000a */
[-C--:B------:R-:W-:Y:S02]  /*01c0*/  IMAD R17, R9, R8.reuse, R4 ;  /* 0x0000000809117224 */ /* 0x080fe400078e0204 */
[----:B------:R-:W-:Y:S02]  /*01d0*/  IMAD R15, R2, R8, R19 ;  /* 0x00000008020f7224 */ /* 0x000fe400078e0213 */
[----:B0-----:R-:W-:-:S04]  /*01e0*/  IMAD.WIDE R12, R5, 0x4, R6 ;  /* 0x00000004050c7825 */ /* 0x001fc800078e0206 */
[--C-:B------:R-:W-:Y:S02]  /*01f0*/  IMAD.WIDE R16, R17, 0x4, R6.reuse ;  /* 0x0000000411107825 */ /* 0x100fe400078e0206 */
[----:B-1----:R-:W4:Y:S02]  /*0200*/  LDG.E R12, desc[UR4][R12.64] ;  /* 0x000000040c0c7981 */ /* 0x002f24000c1e1900 */
[----:B------:R-:W-:Y:S02]  /*0210*/  IMAD.WIDE R14, R15, 0x4, R6 ;  /* 0x000000040f0e7825 */ /* 0x000fe400078e0206 */
[----:B------:R-:W3:Y:S04]  /*0220*/  LDG.E R16, desc[UR4][R16.64] ;  /* 0x0000000410107981 */ /* 0x000ee8000c1e1900 */
[----:B------:R0:W3:Y:S01]  /*0230*/  LDG.E R18, desc[UR4][R14.64] ;  /* 0x000000040e127981 */ /* 0x0000e2000c1e1900 */
[----:B------:R-:W-:Y:S01]  /*0240*/  IMAD R5, R9, R8, R19 ;  /* 0x0000000809057224 */ /* 0x000fe200078e0213 */
[----:B------:R-:W-:-:S02]  /*0250*/  VIADDMNMX.U32 R19, R0, 0x1, R11, PT ;  /* 0x0000000100137846 */ /* 0x000fc4000380000b */
[----:B------:R-:W-:-:S03]  /*0260*/  ISETP.NE.AND P3, PT, R0, R11, PT ;  /* 0x0000000b0000720c */ /* 0x000fc60003f65270 */
[----:B------:R-:W-:Y:S02]  /*0270*/  IMAD R19, R9, R8, R19 ;  /* 0x0000000809137224 */ /* 0x000fe400078e0213 */
[----:B--2---:R-:W-:Y:S01]  /*0280*/  FMUL R9, R20, 0.5 ;  /* 0x3f00000014097820 */ /* 0x004fe20000400000 */
[--C-:B------:R-:W-:Y:S01]  /*0290*/  IMAD.WIDE R4, R5, 0x4, R6.reuse ;  /* 0x0000000405047825 */ /* 0x100fe200078e0206 */
[C---:B------:R-:W-:Y:S02]  /*02a0*/  ISETP.NE.AND P0, PT, R3.reuse, R10, PT ;  /* 0x0000000a0300720c */ /* 0x040fe40003f05270 */
[----:B------:R-:W-:Y:S01]  /*02b0*/  ISETP.NE.AND P1, PT, R3, RZ, PT ;  /* 0x000000ff0300720c */ /* 0x000fe20003f25270 */
[----:B0-----:R-:W-:Y:S01]  /*02c0*/  IMAD.WIDE R14, R19, 0x4, R6 ;  /* 0x00000004130e7825 */ /* 0x001fe200078e0206 */
[----:B------:R-:W-:Y:S01]  /*02d0*/  ISETP.NE.AND P2, PT, R0, RZ, PT ;  /* 0x000000ff0000720c */ /* 0x000fe20003f45270 */
[----:B------:R0:W5:Y:S01]  /*02e0*/  LDG.E R2, desc[UR4][R4.64] ;  /* 0x0000000404027981 */ /* 0x000162000c1e1900 */
[----:B----4-:R-:W-:-:S02]  /*02f0*/  FSEL R12, R9, R12, !P1 ;  /* 0x0000000c090c7208 */ /* 0x010fc40004800000 */
[C---:B---3--:R-:W-:Y:S02]  /*0300*/  FSEL R7, R9.reuse, R16, !P2 ;  /* 0x0000001009077208 */ /* 0x048fe40005000000 */
[----:B------:R-:W-:Y:S02]  /*0310*/  FSEL R13, R9, R18, !P0 ;  /* 0x00000012090d7208 */ /* 0x000fe40004000000 */
[----:B------:R0:W5:Y:S01]  /*0320*/  @P3 LDG.E R9, desc[UR4][R14.64] ;  /* 0x000000040e093981 */ /* 0x000162000c1e1900 */
[----:B------:R-:W-:-:S04]  /*0330*/  ISETP.EQ.OR P0, PT, R3, RZ, !P0 ;  /* 0x000000ff0300720c */ /* 0x000fc80004702670 */
[C---:B------:R-:W-:Y:S02]  /*0340*/  ISETP.EQ.OR P0, PT, R0.reuse, RZ, P0 ;  /* 0x000000ff0000720c */ /* 0x040fe40000702670 */
[----:B------:R-:W-:Y:S02]  /*0350*/  ISETP.EQ.AND P1, PT, RZ, UR6, PT ;  /* 0x00000006ff007c0c */ /* 0x000fe4000bf22270 */
[----:B------:R-:W-:-:S13]  /*0360*/  ISETP.EQ.OR P0, PT, R0, R11, P0 ;  /* 0x0000000b0000720c */ /* 0x000fda0000702670 */
[----:B0-----:R-:W-:Y:S05]  /*0370*/  @P0 EXIT P1 ;  /* 0x000000000000094d */ /* 0x001fea0000800000 */
[----:B-----5:R-:W-:-:S13]  /*0380*/  FSETP.GT.AND P0, PT, R2, RZ, PT ;  /* 0x000000ff0200720b */ /* 0x020fda0003f04000 */
[----:B------:R-:W-:Y:S05]  /*0390*/  @!P0 BRA `(.L_x_26) ;  /* 0x0000000400a48947 */ /* 0x000fea0003800000 */
[----:B------:R-:W-:-:S04]  /*03a0*/  FMNMX3 R0, R12, R13, R9, PT ;  /* 0x0000000d0c007276 */ /* 0x000fc80003800009 */
[----:B------:R-:W-:-:S04]  /*03b0*/  FMNMX R0, R7, R0, PT ;  /* 0x0000000007007209 */ /* 0x000fc80003800000 */
[----:B------:R-:W-:-:S13]  /*03c0*/  FSETP.GEU.AND P0, PT, R0, RZ, PT ;  /* 0x000000ff0000720b */ /* 0x000fda0003f0e000 */
[----:B------:R-:W-:Y:S05]  /*03d0*/  @P0 BRA `(.L_x_27) ;  /* 0x0000000400880947 */ /* 0x000fea0003800000 */
[----:B------:R-:W-:Y:S01]  /*03e0*/  FSETP.GT.AND P0, PT, R12, RZ, PT ;  /* 0x000000ff0c00720b */ /* 0x000fe20003f04000 */
[----:B------:R-:W-:Y:S01]  /*03f0*/  BSSY.RECONVERGENT B2, `(.L_x_28) ;  /* 0x0000014000027945 */ /* 0x000fe20003800200 */
[----:B------:R-:W-:-:S11]  /*0400*/  HFMA2 R6, -RZ, RZ, 0, 0 ;  /* 0x00000000ff067431 */ /* 0x000fd600000001ff */
[----:B------:R-:W-:Y:S05]  /*0410*/  @P0 BRA `(.L_x_29) ;  /* 0x0000000000440947 */ /* 0x000fea0003800000 */
[C---:B------:R-:W-:Y:S01]  /*0420*/  FADD R3, R2.reuse, -R12 ;  /* 0x8000000c02037221 */ /* 0x040fe20000000000 */
[----:B------:R-:W-:Y:S01]  /*0430*/  FMNMX R0, R2, R12, !PT ;  /* 0x0000000c02007209 */ /* 0x000fe20007800000 */
[----:B------:R-:W-:Y:S02]  /*0440*/  BSSY.RECONVERGENT B3, `(.L_x_30) ;  /* 0x000000d000037945 */ /* 0x000fe40003800200 */
[----:B------:R-:W0:Y:S08]  /*0450*/  MUFU.RCP R6, |R3| ;  /* 0x4000000300067308 */ /* 0x000e300000001000 */
[----:B------:R-:W1:Y:S01]  /*0460*/  FCHK P0, R0, |R3| ;  /* 0x4000000300007302 */ /* 0x000e620000000000 */
[----:B0-----:R-:W-:-:S04]  /*0470*/  FFMA R11, -|R3|, R6, 1 ;  /* 0x3f800000030b7423 */ /* 0x001fc80000000306 */
[----:B------:R-:W-:-:S04]  /*0480*/  FFMA R11, R6, R11, R6 ;  /* 0x0000000b060b7223 */ /* 0x000fc80000000006 */
[----:B------:R-:W-:-:S04]  /*0490*/  FFMA R6, R0, R11, RZ ;  /* 0x0000000b00067223 */ /* 0x000fc800000000ff */
[----:B------:R-:W-:-:S04]  /*04a0*/  FFMA R8, -|R3|, R6, R0 ;  /* 0x0000000603087223 */ /* 0x000fc80000000300 */
[----:B------:R-:W-:Y:S01]  /*04b0*/  FFMA R6, R11, R8, R6 ;  /* 0x000000080b067223 */ /* 0x000fe20000000006 */
[----:B-1----:R-:W-:Y:S06]  /*04c0*/  @!P0 BRA `(.L_x_31) ;  /* 0x0000000000108947 */ /* 0x002fec0003800000 */
[----:B------:R-:W-:Y:S01]  /*04d0*/  FADD R3, |R3|, -RZ ;  /* 0x800000ff03037221 */ /* 0x000fe20000000200 */
[----:B------:R-:W-:-:S07]  /*04e0*/  MOV R12, 0x500 ;  /* 0x00000500000c7802 */ /* 0x000fce0000000f00 */
[----:B------:R-:W-:Y:S05]  /*04f0*/  CALL.REL.NOINC `($__internal_1_$__cuda_sm3x_div_rn_noftz_f32_slowpath) ;  /* 0x0000000800e87944 */ /* 0x000fea0003c00000 */
[----:B------:R-:W-:-:S07]  /*0500*/  IMAD.MOV.U32 R6, RZ, RZ, R0 ;  /* 0x000000ffff067224 */ /* 0x000fce00078e0000 */
.L_x_31:
[----:B------:R-:W-:Y:S05]  /*0510*/  BSYNC.RECONVERGENT B3 ;  /* 0x0000000000037941 */ /* 0x000fea0003800200 */
.L_x_30:
[----:B------:R-:W-:-:S07]  /*0520*/  FADD R6, -R6, 1 ;  /* 0x3f80000006067421 */ /* 0x000fce0000000100 */
.L_x_29:
[----:B------:R-:W-:Y:S05]  /*0530*/  BSYNC.RECONVERGENT B2 ;  /* 0x0000000000027941 */ /* 0x000fea0003800200 */
.L_x_28:
[----:B------:R-:W-:Y:S01]  /*0540*/  FSETP.GT.AND P0, PT, R13, RZ, PT ;  /* 0x000000ff0d00720b */ /* 0x000fe20003f04000 */
[----:B------:R-:W-:Y:S01]  /*0550*/  BSSY.RECONVERGENT B2, `(.L_x_32) ;  /* 0x0000014000027945 */ /* 0x000fe20003800200 */
[----:B------:R-:W-:-:S11]  /*0560*/  IMAD.MOV.U32 R8, RZ, RZ, RZ ;  /* 0x000000ffff087224 */ /* 0x000fd600078e00ff */
        /* <DEDUP_REMOVED lines=15> */
[----:B------:R-:W-:-:S07]  /*0660*/  MOV R8, R0 ;  /* 0x0000000000087202 */ /* 0x000fce0000000f00 */
.L_x_35:
[----:B------:R-:W-:Y:S05]  /*0670*/  BSYNC.RECONVERGENT B3 ;  /* 0x0000000000037941 */ /* 0x000fea0003800200 */
.L_x_34:
[----:B------:R-:W-:-:S07]  /*0680*/  FADD R8, -R8, 1 ;  /* 0x3f80000008087421 */ /* 0x000fce0000000100 */
.L_x_33:
[----:B------:R-:W-:Y:S05]  /*0690*/  BSYNC.RECONVERGENT B2 ;  /* 0x0000000000027941 */ /* 0x000fea0003800200 */
.L_x_32:
        /* <DEDUP_REMOVED lines=19> */
.L_x_39:
[----:B------:R-:W-:Y:S05]  /*07d0*/  BSYNC.RECONVERGENT B3 ;  /* 0x0000000000037941 */ /* 0x000fea0003800200 */
.L_x_38:
[----:B------:R-:W-:-:S07]  /*07e0*/  FADD R10, -R10, 1 ;  /* 0x3f8000000a0a7421 */ /* 0x000fce0000000100 */
.L_x_37:
[----:B------:R-:W-:Y:S05]  /*07f0*/  BSYNC.RECONVERGENT B2 ;  /* 0x0000000000027941 */ /* 0x000fea0003800200 */
.L_x_36:
        /* <DEDUP_REMOVED lines=19> */
.L_x_43:
[----:B------:R-:W-:Y:S05]  /*0930*/  BSYNC.RECONVERGENT B3 ;  /* 0x0000000000037941 */ /* 0x000fea0003800200 */
.L_x_42:
[----:B------:R-:W-:-:S07]  /*0940*/  FADD R0, -R2, 1 ;  /* 0x3f80000002007421 */ /* 0x000fce0000000100 */
.L_x_41:
[----:B------:R-:W-:Y:S05]  /*0950*/  BSYNC.RECONVERGENT B2 ;  /* 0x0000000000027941 */ /* 0x000fea0003800200 */
.L_x_40:
[----:B------:R-:W0:Y:S01]  /*0960*/  LDCU UR6, c[0x0][0x398] ;  /* 0x00007300ff0677ac */ /* 0x000e220008000800 */
[----:B------:R-:W-:Y:S01]  /*0970*/  FADD R0, -R0, 1 ;  /* 0x3f80000000007421 */ /* 0x000fe20000000100 */
[----:B------:R-:W-:Y:S01]  /*0980*/  FADD R7, -R10, 1 ;  /* 0x3f8000000a077421 */ /* 0x000fe20000000100 */
[----:B------:R-:W-:Y:S01]  /*0990*/  FADD R6, -R6, 1 ;  /* 0x3f80000006067421 */ /* 0x000fe20000000100 */
[----:B------:R-:W-:-:S03]  /*09a0*/  FADD R3, -R8, 1 ;  /* 0x3f80000008037421 */ /* 0x000fc60000000100 */
[----:B------:R-:W-:-:S04]  /*09b0*/  FMNMX R0, R0, R7, PT ;  /* 0x0000000700007209 */ /* 0x000fc80003800000 */
[----:B------:R-:W-:-:S05]  /*09c0*/  FMNMX3 R0, R6, R3, R0, PT ;  /* 0x0000000306007276 */ /* 0x000fca0003800000 */
[----:B0-----:R-:W-:-:S05]  /*09d0*/  FMUL R3, R0, UR6 ;  /* 0x0000000600037c20 */ /* 0x001fca0008400000 */
[----:B------:R-:W-:Y:S01]  /*09e0*/  STG.E desc[UR4][R4.64], R3 ;  /* 0x0000000304007986 */ /* 0x000fe2000c101904 */
[----:B------:R-:W-:Y:S05]  /*09f0*/  EXIT ;  /* 0x000000000000794d */ /* 0x000fea0003800000 */
.L_x_27:
[----:B------:R-:W-:-:S05]  /*0a00*/  IMAD.MOV.U32 R3, RZ, RZ, 0x40000000 ;  /* 0x40000000ff037424 */ /* 0x000fca00078e00ff */
[----:B------:R-:W-:Y:S01]  /*0a10*/  STG.E desc[UR4][R4.64], R3 ;  /* 0x0000000304007986 */ /* 0x000fe2000c101904 */
[----:B------:R-:W-:Y:S05]  /*0a20*/  EXIT ;  /* 0x000000000000794d */ /* 0x000fea0003800000 */
.L_x_26:
[----:B------:R-:W-:-:S13]  /*0a30*/  FSETP.GEU.AND P0, PT, R2, RZ, PT ;  /* 0x000000ff0200720b */ /* 0x000fda0003f0e000 */
[----:B------:R-:W-:Y:S05]  /*0a40*/  @P0 EXIT ;  /* 0x000000000000094d */ /* 0x000fea0003800000 */
[----:B------:R-:W-:-:S04]  /*0a50*/  FMNMX3 R0, R12, R13, R9, !PT ;  /* 0x0000000d0c007276 */ /* 0x000fc80007800009 */
[----:B------:R-:W-:-:S04]  /*0a60*/  FMNMX R0, R7, R0, !PT ;  /* 0x0000000007007209 */ /* 0x000fc80007800000 */
[----:B------:R-:W-:-:S13]  /*0a70*/  FSETP.GT.AND P0, PT, R0, RZ, PT ;  /* 0x000000ff0000720b */ /* 0x000fda0003f04000 */
[----:B------:R-:W-:Y:S05]  /*0a80*/  @!P0 BRA `(.L_x_44) ;  /* 0x0000000400788947 */ /* 0x000fea0003800000 */
[----:B------:R-:W-:Y:S01]  /*0a90*/  FSETP.GEU.AND P0, PT, R12, RZ, PT ;  /* 0x000000ff0c00720b */ /* 0x000fe20003f0e000 */
[----:B------:R-:W-:Y:S01]  /*0aa0*/  BSSY.RECONVERGENT B2, `(.L_x_45) ;  /* 0x0000014000027945 */ /* 0x000fe20003800200 */
[----:B------:R-:W-:-:S11]  /*0ab0*/  MOV R6, 0x3f800000 ;  /* 0x3f80000000067802 */ /* 0x000fd60000000f00 */
[----:B------:R-:W-:Y:S05]  /*0ac0*/  @!P0 BRA `(.L_x_46) ;  /* 0x0000000000448947 */ /* 0x000fea0003800000 */
        /* <DEDUP_REMOVED lines=15> */
.L_x_48:
[----:B------:R-:W-:Y:S05]  /*0bc0*/  BSYNC.RECONVERGENT B3 ;  /* 0x0000000000037941 */ /* 0x000fea0003800200 */
.L_x_47:
[----:B------:R-:W-:-:S07]  /*0bd0*/  FADD R6, -R6, 1 ;  /* 0x3f80000006067421 */ /* 0x000fce0000000100 */
.L_x_46:
[----:B------:R-:W-:Y:S05]  /*0be0*/  BSYNC.RECONVERGENT B2 ;  /* 0x0000000000027941 */ /* 0x000fea0003800200 */
.L_x_45:
[----:B------:R-:W-:Y:S01]  /*0bf0*/  FSETP.GEU.AND P0, PT, R13, RZ, PT ;  /* 0x000000ff0d00720b */ /* 0x000fe20003f0e000 */
[----:B------:R-:W-:Y:S01]  /*0c00*/  BSSY.RECONVERGENT B2, `(.L_x_49) ;  /* 0x0000014000027945 */ /* 0x000fe20003800200 */
[----:B------:R-:W-:-:S11]  /*0c10*/  IMAD.MOV.U32 R11, RZ, RZ, 0x3f800000 ;  /* 0x3f800000ff0b7424 */ /* 0x000fd600078e00ff */
        /* <DEDUP_REMOVED lines=16> */
.L_x_52:
[----:B------:R-:W-:Y:S05]  /*0d20*/  BSYNC.RECONVERGENT B3 ;  /* 0x0000000000037941 */ /* 0x000fea0003800200 */
.L_x_51:
[----:B------:R-:W-:-:S07]  /*0d30*/  FADD R11, -R11, 1 ;  /* 0x3f8000000b0b7421 */ /* 0x000fce0000000100 */
.L_x_50:
[----:B------:R-:W-:Y:S05]  /*0d40*/  BSYNC.RECONVERGENT B2 ;  /* 0x0000000000027941 */ /* 0x000fea0003800200 */
.L_x_49:
        /* <DEDUP_REMOVED lines=19> */
.L_x_56:
[----:B------:R-:W-:Y:S05]  /*0e80*/  BSYNC.RECONVERGENT B3 ;  /* 0x0000000000037941 */ /* 0x000fea0003800200 */
.L_x_55:
[----:B------:R-:W-:-:S07]  /*0e90*/  FADD R8, -R8, 1 ;  /* 0x3f80000008087421 */ /* 0x000fce0000000100 */
.L_x_54:
[----:B------:R-:W-:Y:S05]  /*0ea0*/  BSYNC.RECONVERGENT B2 ;  /* 0x0000000000027941 */ /* 0x000fea0003800200 */
.L_x_53:
        /* <DEDUP_REMOVED lines=19> */
.L_x_60:
[----:B------:R-:W-:Y:S05]  /*0fe0*/  BSYNC.RECONVERGENT B3 ;  /* 0x0000000000037941 */ /* 0x000fea0003800200 */
.L_x_59:
[----:B------:R-:W-:-:S07]  /*0ff0*/  FADD R3, -R3, 1 ;  /* 0x3f80000003037421 */ /* 0x000fce0000000100 */
.L_x_58:
[----:B------:R-:W-:Y:S05]  /*1000*/  BSYNC.RECONVERGENT B2 ;  /* 0x0000000000027941 */ /* 0x000fea0003800200 */
.L_x_57:
[----:B------:R-:W0:Y:S01]  /*1010*/  LDCU UR6, c[0x0][0x398] ;  /* 0x00007300ff0677ac */ /* 0x000e220008000800 */
[----:B------:R-:W-:-:S04]  /*1020*/  FMNMX R3, R3, R8, PT ;  /* 0x0000000803037209 */ /* 0x000fc80003800000 */
[----:B------:R-:W-:-:S05]  /*1030*/  FMNMX3 R3, R6, R11, R3, PT ;  /* 0x0000000b06037276 */ /* 0x000fca0003800003 */
[----:B0-----:R-:W-:-:S05]  /*1040*/  FMUL R3, R3, -UR6 ;  /* 0x8000000603037c20 */ /* 0x001fca0008400000 */
[----:B------:R-:W-:Y:S01]  /*1050*/  STG.E desc[UR4][R4.64], R3 ;  /* 0x0000000304007986 */ /* 0x000fe2000c101904 */
[----:B------:R-:W-:Y:S05]  /*1060*/  EXIT ;  /* 0x000000000000794d */ /* 0x000fea0003800000 */
.L_x_44:
[----:B------:R-:W-:-:S05]  /*1070*/  IMAD.MOV.U32 R3, RZ, RZ, -0x40000000 ;  /* 0xc0000000ff037424 */ /* 0x000fca00078e00ff */
[----:B------:R-:W-:Y:S01]  /*1080*/  STG.E desc[UR4][R4.64], R3 ;  /* 0x0000000304007986 */ /* 0x000fe2000c101904 */
[----:B------:R-:W-:Y:S05]  /*1090*/  EXIT ;  /* 0x000000000000794d */ /* 0x000fea0003800000 */
        .weak           $__internal_1_$__cuda_sm3x_div_rn_noftz_f32_slowpath
        .type           $__internal_1_$__cuda_sm3x_div_rn_noftz_f32_slowpath,@function
        .size           $__internal_1_$__cuda_sm3x_div_rn_noftz_f32_slowpath,(.L_x_74 - $__internal_1_$__cuda_sm3x_div_rn_noftz_f32_slowpath)
$__internal_1_$__cuda_sm3x_div_rn_noftz_f32_slowpath:
[----:B------:R-:W-:Y:S01]  /*10a0*/  SHF.R.U32.HI R14, RZ, 0x17, R3 ;  /* 0x00000017ff0e7819 */ /* 0x000fe20000011603 */
[----:B------:R-:W-:Y:S01]  /*10b0*/  BSSY.RECONVERGENT B0, `(.L_x_61) ;  /* 0x0000062000007945 */ /* 0x000fe20003800200 */
[----:B------:R-:W-:Y:S02]  /*10c0*/  SHF.R.U32.HI R15, RZ, 0x17, R0 ;  /* 0x00000017ff0f7819 */ /* 0x000fe40000011600 */
[----:B------:R-:W-:Y:S02]  /*10d0*/  LOP3.LUT R14, R14, 0xff, RZ, 0xc0, !PT ;  /* 0x000000ff0e0e7812 */ /* 0x000fe400078ec0ff */
[----:B------:R-:W-:Y:S02]  /*10e0*/  LOP3.LUT R17, R15, 0xff, RZ, 0xc0, !PT ;  /* 0x000000ff0f117812 */ /* 0x000fe400078ec0ff */
[----:B------:R-:W-:-:S03]  /*10f0*/  IADD3 R18, PT, PT, R14, -0x1, RZ ;  /* 0xffffffff0e127810 */ /* 0x000fc60007ffe0ff */
[----:B------:R-:W-:Y:S01]  /*1100*/  VIADD R16, R17, 0xffffffff ;  /* 0xffffffff11107836 */ /* 0x000fe20000000000 */
[----:B------:R-:W-:-:S04]  /*1110*/  ISETP.GT.U32.AND P0, PT, R18, 0xfd, PT ;  /* 0x000000fd1200780c */ /* 0x000fc80003f04070 */
[----:B------:R-:W-:-:S13]  /*1120*/  ISETP.GT.U32.OR P0, PT, R16, 0xfd, P0 ;  /* 0x000000fd1000780c */ /* 0x000fda0000704470 */
[----:B------:R-:W-:Y:S01]  /*1130*/  @!P0 MOV R15, RZ ;  /* 0x000000ff000f8202 */ /* 0x000fe20000000f00 */
[----:B------:R-:W-:Y:S06]  /*1140*/  @!P0 BRA `(.L_x_62) ;  /* 0x00000000005c8947 */ /* 0x000fec0003800000 */
[----:B------:R-:W-:Y:S02]  /*1150*/  FSETP.GTU.FTZ.AND P0, PT, |R0|, +INF , PT ;  /* 0x7f8000000000780b */ /* 0x000fe40003f1c200 */
[----:B------:R-:W-:-:S04]  /*1160*/  FSETP.GTU.FTZ.AND P1, PT, |R3|, +INF , PT ;  /* 0x7f8000000300780b */ /* 0x000fc80003f3c200 */
[----:B------:R-:W-:-:S13]  /*1170*/  PLOP3.LUT P0, PT, P0, P1, PT, 0xf8, 0x8f ;  /* 0x00000000008f781c */ /* 0x000fda0000703f70 */
[----:B------:R-:W-:Y:S05]  /*1180*/  @P0 BRA `(.L_x_63) ;  /* 0x00000004004c0947 */ /* 0x000fea0003800000 */
[----:B------:R-:W-:-:S13]  /*1190*/  LOP3.LUT P0, RZ, R3, 0x7fffffff, R0, 0xc8, !PT ;  /* 0x7fffffff03ff7812 */ /* 0x000fda000780c800 */
[----:B------:R-:W-:Y:S05]  /*11a0*/  @!P0 BRA `(.L_x_64) ;  /* 0x00000004003c8947 */ /* 0x000fea0003800000 */
[C---:B------:R-:W-:Y:S02]  /*11b0*/  FSETP.NEU.FTZ.AND P1, PT, |R0|.reuse, +INF , PT ;  /* 0x7f8000000000780b */ /* 0x040fe40003f3d200 */
[----:B------:R-:W-:Y:S02]  /*11c0*/  FSETP.NEU.FTZ.AND P2, PT, |R3|, +INF , PT ;  /* 0x7f8000000300780b */ /* 0x000fe40003f5d200 */
[----:B------:R-:W-:-:S11]  /*11d0*/  FSETP.NEU.FTZ.AND P0, PT, |R0|, +INF , PT ;  /* 0x7f8000000000780b */ /* 0x000fd60003f1d200 */
[----:B------:R-:W-:Y:S05]  /*11e0*/  @!P2 BRA !P1, `(.L_x_64) ;  /* 0x00000004002ca947 */ /* 0x000fea0004800000 */
[----:B------:R-:W-:-:S04]  /*11f0*/  LOP3.LUT P1, RZ, R0, 0x7fffffff, RZ, 0xc0, !PT ;  /* 0x7fffffff00ff7812 */ /* 0x000fc8000782c0ff */
[----:B------:R-:W-:-:S13]  /*1200*/  PLOP3.LUT P1, PT, P2, P1, PT, 0x2f, 0xf2 ;  /* 0x0000000000f2781c */ /* 0x000fda0001722577 */
[----:B------:R-:W-:Y:S05]  /*1210*/  @P1 BRA `(.L_x_65) ;  /* 0x0000000400181947 */ /* 0x000fea0003800000 */
[----:B------:R-:W-:-:S04]  /*1220*/  LOP3.LUT P1, RZ, R3, 0x7fffffff, RZ, 0xc0, !PT ;  /* 0x7fffffff03ff7812 */ /* 0x000fc8000782c0ff */
[----:B------:R-:W-:-:S13]  /*1230*/  PLOP3.LUT P0, PT, P0, P1, PT, 0x2f, 0xf2 ;  /* 0x0000000000f2781c */ /* 0x000fda0000702577 */
[----:B------:R-:W-:Y:S05]  /*1240*/  @P0 BRA `(.L_x_66) ;  /* 0x0000000400000947 */ /* 0x000fea0003800000 */
[----:B------:R-:W-:Y:S02]  /*1250*/  ISETP.GE.AND P0, PT, R16, RZ, PT ;  /* 0x000000ff1000720c */ /* 0x000fe40003f06270 */
[----:B------:R-:W-:-:S11]  /*1260*/  ISETP.GE.AND P1, PT, R18, RZ, PT ;  /* 0x000000ff1200720c */ /* 0x000fd60003f26270 */
[----:B------:R-:W-:Y:S01]  /*1270*/  @P0 IMAD.MOV.U32 R15, RZ, RZ, RZ ;  /* 0x000000ffff0f0224 */ /* 0x000fe200078e00ff */
[----:B------:R-:W-:Y:S01]  /*1280*/  @!P0 MOV R15, 0xffffffc0 ;  /* 0xffffffc0000f8802 */ /* 0x000fe20000000f00 */
[----:B------:R-:W-:Y:S01]  /*1290*/  @!P0 FFMA R0, R0, 1.84467440737095516160e+19, RZ ;  /* 0x5f80000000008823 */ /* 0x000fe200000000ff */
[----:B------:R-:W-:-:S03]  /*12a0*/  @!P1 FFMA R3, R3, 1.84467440737095516160e+19, RZ ;  /* 0x5f80000003039823 */ /* 0x000fc600000000ff */
[----:B------:R-:W-:-:S07]  /*12b0*/  @!P1 VIADD R15, R15, 0x40 ;  /* 0x000000400f0f9836 */ /* 0x000fce0000000000 */
.L_x_62:
[----:B------:R-:W-:Y:S01]  /*12c0*/  LEA R16, R14, 0xc0800000, 0x17 ;  /* 0xc08000000e107811 */ /* 0x000fe200078eb8ff */
[----:B------:R-:W-:Y:S01]  /*12d0*/  VIADD R17, R17, 0xffffff81 ;  /* 0xffffff8111117836 */ /* 0x000fe20000000000 */
[----:B------:R-:W-:Y:S02]  /*12e0*/  BSSY.RECONVERGENT B1, `(.L_x_67) ;  /* 0x0000035000017945 */ /* 0x000fe40003800200 */
[----:B------:R-:W-:Y:S01]  /*12f0*/  IADD3 R18, PT, PT, -R16, R3, RZ ;  /* 0x0000000310127210 */ /* 0x000fe20007ffe1ff */
[----:B------:R-:W-:-:S03]  /*1300*/  IMAD R0, R17, -0x800000, R0 ;  /* 0xff80000011007824 */ /* 0x000fc600078e0200 */
[----:B------:R0:W1:Y:S01]  /*1310*/  MUFU.RCP R3, R18 ;  /* 0x0000001200037308 */ /* 0x0000620000001000 */
[----:B------:R-:W-:Y:S01]  /*1320*/  FADD.FTZ R19, -R18, -RZ ;  /* 0x800000ff12137221 */ /* 0x000fe20000010100 */
[----:B0-----:R-:W-:-:S04]  /*1330*/  IADD3 R18, PT, PT, R17, 0x7f, -R14 ;  /* 0x0000007f11127810 */ /* 0x001fc80007ffe80e */
[----:B------:R-:W-:Y:S01]  /*1340*/  IADD3 R15, PT, PT, R18, R15, RZ ;  /* 0x0000000f120f7210 */ /* 0x000fe20007ffe0ff */
[----:B-1----:R-:W-:-:S04]  /*1350*/  FFMA R16, R3, R19, 1 ;  /* 0x3f80000003107423 */ /* 0x002fc80000000013 */
[----:B------:R-:W-:-:S04]  /*1360*/  FFMA R3, R3, R16, R3 ;  /* 0x0000001003037223 */ /* 0x000fc80000000003 */
[----:B------:R-:W-:-:S04]  /*1370*/  FFMA R16, R0, R3, RZ ;  /* 0x0000000300107223 */ /* 0x000fc800000000ff */
[----:B------:R-:W-:-:S04]  /*1380*/  FFMA R20, R19, R16, R0 ;  /* 0x0000001013147223 */ /* 0x000fc80000000000 */
[----:B------:R-:W-:-:S04]  /*1390*/  FFMA R16, R3, R20, R16 ;  /* 0x0000001403107223 */ /* 0x000fc80000000010 */
[----:B------:R-:W-:-:S04]  /*13a0*/  FFMA R19, R19, R16, R0 ;  /* 0x0000001013137223 */ /* 0x000fc80000000000 */
[----:B------:R-:W-:-:S05]  /*13b0*/  FFMA R0, R3, R19, R16 ;  /* 0x0000001303007223 */ /* 0x000fca0000000010 */
[----:B------:R-:W-:-:S04]  /*13c0*/  SHF.R.U32.HI R14, RZ, 0x17, R0 ;  /* 0x00000017ff0e7819 */ /* 0x000fc80000011600 */
[----:B------:R-:W-:-:S05]  /*13d0*/  LOP3.LUT R14, R14, 0xff, RZ, 0xc0, !PT ;  /* 0x000000ff0e0e7812 */ /* 0x000fca00078ec0ff */
[----:B------:R-:W-:-:S05]  /*13e0*/  IMAD.IADD R17, R14, 0x1, R15 ;  /* 0x000000010e117824 */ /* 0x000fca00078e020f */
[----:B------:R-:W-:-:S04]  /*13f0*/  IADD3 R14, PT, PT, R17, -0x1, RZ ;  /* 0xffffffff110e7810 */ /* 0x000fc80007ffe0ff */
[----:B------:R-:W-:-:S13]  /*1400*/  ISETP.GE.U32.AND P0, PT, R14, 0xfe, PT ;  /* 0x000000fe0e00780c */ /* 0x000fda0003f06070 */
[----:B------:R-:W-:Y:S05]  /*1410*/  @!P0 BRA `(.L_x_68) ;  /* 0x0000000000808947 */ /* 0x000fea0003800000 */
[----:B------:R-:W-:-:S13]  /*1420*/  ISETP.GT.AND P0, PT, R17, 0xfe, PT ;  /* 0x000000fe1100780c */ /* 0x000fda0003f04270 */
[----:B------:R-:W-:Y:S05]  /*1430*/  @P0 BRA `(.L_x_69) ;  /* 0x00000000006c0947 */ /* 0x000fea0003800000 */
[----:B------:R-:W-:-:S13]  /*1440*/  ISETP.GE.AND P0, PT, R17, 0x1, PT ;  /* 0x000000011100780c */ /* 0x000fda0003f06270 */
[----:B------:R-:W-:Y:S05]  /*1450*/  @P0 BRA `(.L_x_70) ;  /* 0x0000000000740947 */ /* 0x000fea0003800000 */
[----:B------:R-:W-:Y:S02]  /*1460*/  ISETP.GE.AND P0, PT, R17, -0x18, PT ;  /* 0xffffffe81100780c */ /* 0x000fe40003f06270 */
[----:B------:R-:W-:-:S11]  /*1470*/  LOP3.LUT R0, R0, 0x80000000, RZ, 0xc0, !PT ;  /* 0x8000000000007812 */ /* 0x000fd600078ec0ff */
[----:B------:R-:W-:Y:S05]  /*1480*/  @!P0 BRA `(.L_x_70) ;  /* 0x0000000000688947 */ /* 0x000fea0003800000 */
[-CC-:B------:R-:W-:Y:S01]  /*1490*/  FFMA.RZ R14, R3, R19.reuse, R16.reuse ;  /* 0x00000013030e7223 */ /* 0x180fe2000000c010 */
[C---:B------:R-:W-:Y:S02]  /*14a0*/  ISETP.NE.AND P2, PT, R17.reuse, RZ, PT ;  /* 0x000000ff1100720c */ /* 0x040fe40003f45270 */
[----:B------:R-:W-:Y:S02]  /*14b0*/  ISETP.NE.AND P1, PT, R17, RZ, PT ;  /* 0x000000ff1100720c */ /* 0x000fe40003f25270 */
[----:B------:R-:W-:Y:S01]  /*14c0*/  LOP3.LUT R15, R14, 0x7fffff, RZ, 0xc0, !PT ;  /* 0x007fffff0e0f7812 */ /* 0x000fe200078ec0ff */
[CCC-:B------:R-:W-:Y:S01]  /*14d0*/  FFMA.RP R14, R3.reuse, R19.reuse, R16.reuse ;  /* 0x00000013030e7223 */ /* 0x1c0fe20000008010 */
[----:B------:R-:W-:Y:S01]  /*14e0*/  FFMA.RM R3, R3, R19, R16 ;  /* 0x0000001303037223 */ /* 0x000fe20000004010 */
[----:B------:R-:W-:Y:S01]  /*14f0*/  VIADD R16, R17, 0x20 ;  /* 0x0000002011107836 */ /* 0x000fe20000000000 */
[----:B------:R-:W-:Y:S02]  /*1500*/  LOP3.LUT R15, R15, 0x800000, RZ, 0xfc, !PT ;  /* 0x008000000f0f7812 */ /* 0x000fe400078efcff */
[----:B------:R-:W-:-:S02]  /*1510*/  IADD3 R17, PT, PT, -R17, RZ, RZ ;  /* 0x000000ff11117210 */ /* 0x000fc40007ffe1ff */
[----:B------:R-:W-:Y:S02]  /*1520*/  SHF.L.U32 R16, R15, R16, RZ ;  /* 0x000000100f107219 */ /* 0x000fe400000006ff */
[----:B------:R-:W-:Y:S02]  /*1530*/  FSETP.NEU.FTZ.AND P0, PT, R14, R3, PT ;  /* 0x000000030e00720b */ /* 0x000fe40003f1d000 */
[----:B------:R-:W-:Y:S02]  /*1540*/  SEL R14, R17, RZ, P2 ;  /* 0x000000ff110e7207 */ /* 0x000fe40001000000 */
[----:B------:R-:W-:Y:S02]  /*1550*/  ISETP.NE.AND P1, PT, R16, RZ, P1 ;  /* 0x000000ff1000720c */ /* 0x000fe40000f25270 */
[----:B------:R-:W-:Y:S02]  /*1560*/  SHF.R.U32.HI R14, RZ, R14, R15 ;  /* 0x0000000eff0e7219 */ /* 0x000fe4000001160f */
[----:B------:R-:W-:-:S02]  /*1570*/  PLOP3.LUT P0, PT, P0, P1, PT, 0xf8, 0x8f ;  /* 0x00000000008f781c */ /* 0x000fc40000703f70 */
[----:B------:R-:W-:Y:S02]  /*1580*/  SHF.R.U32.HI R16, RZ, 0x1, R14 ;  /* 0x00000001ff107819 */ /* 0x000fe4000001160e */
[----:B------:R-:W-:-:S04]  /*1590*/  SEL R3, RZ, 0x1, !P0 ;  /* 0x00000001ff037807 */ /* 0x000fc80004000000 */
[----:B------:R-:W-:-:S04]  /*15a0*/  LOP3.LUT R3, R3, 0x1, R16, 0xf8, !PT ;  /* 0x0000000103037812 */ /* 0x000fc800078ef810 */
[----:B------:R-:W-:-:S05]  /*15b0*/  LOP3.LUT R3, R3, R14, RZ, 0xc0, !PT ;  /* 0x0000000e03037212 */ /* 0x000fca00078ec0ff */
[----:B------:R-:W-:-:S05]  /*15c0*/  IMAD.IADD R3, R16, 0x1, R3 ;  /* 0x0000000110037824 */ /* 0x000fca00078e0203 */
[----:B------:R-:W-:Y:S01]  /*15d0*/  LOP3.LUT R0, R3, R0, RZ, 0xfc, !PT ;  /* 0x0000000003007212 */ /* 0x000fe200078efcff */
[----:B------:R-:W-:Y:S06]  /*15e0*/  BRA `(.L_x_70) ;  /* 0x0000000000107947 */ /* 0x000fec0003800000 */
.L_x_69:
[----:B------:R-:W-:-:S04]  /*15f0*/  LOP3.LUT R0, R0, 0x80000000, RZ, 0xc0, !PT ;  /* 0x8000000000007812 */ /* 0x000fc800078ec0ff */
[----:B------:R-:W-:Y:S01]  /*1600*/  LOP3.LUT R0, R0, 0x7f800000, RZ, 0xfc, !PT ;  /* 0x7f80000000007812 */ /* 0x000fe200078efcff */
[----:B------:R-:W-:Y:S06]  /*1610*/  BRA `(.L_x_70) ;  /* 0x0000000000047947 */ /* 0x000fec0003800000 */
.L_x_68:
[----:B------:R-:W-:-:S07]  /*1620*/  LEA R0, R15, R0, 0x17 ;  /* 0x000000000f007211 */ /* 0x000fce00078eb8ff */
.L_x_70:
[----:B------:R-:W-:Y:S05]  /*1630*/  BSYNC.RECONVERGENT B1 ;  /* 0x0000000000017941 */ /* 0x000fea0003800200 */
.L_x_67:
[----:B------:R-:W-:Y:S05]  /*1640*/  BRA `(.L_x_71) ;  /* 0x0000000000207947 */ /* 0x000fea0003800000 */
.L_x_66:
[----:B------:R-:W-:-:S04]  /*1650*/  LOP3.LUT R0, R3, 0x80000000, R0, 0x48, !PT ;  /* 0x8000000003007812 */ /* 0x000fc800078e4800 */
[----:B------:R-:W-:Y:S01]  /*1660*/  LOP3.LUT R0, R0, 0x7f800000, RZ, 0xfc, !PT ;  /* 0x7f80000000007812 */ /* 0x000fe200078efcff */
[----:B------:R-:W-:Y:S06]  /*1670*/  BRA `(.L_x_71) ;  /* 0x0000000000147947 */ /* 0x000fec0003800000 */
.L_x_65:
[----:B------:R-:W-:Y:S01]  /*1680*/  LOP3.LUT R0, R3, 0x80000000, R0, 0x48, !PT ;  /* 0x8000000003007812 */ /* 0x000fe200078e4800 */
[----:B------:R-:W-:Y:S06]  /*1690*/  BRA `(.L_x_71) ;  /* 0x00000000000c7947 */ /* 0x000fec0003800000 */
.L_x_64:
[----:B------:R-:W0:Y:S01]  /*16a0*/  MUFU.RSQ R0, -QNAN ;  /* 0xffc0000000007908 */ /* 0x000e220000001400 */
[----:B------:R-:W-:Y:S05]  /*16b0*/  BRA `(.L_x_71) ;  /* 0x0000000000047947 */ /* 0x000fea0003800000 */
.L_x_63:
[----:B------:R-:W-:-:S07]  /*16c0*/  FADD.FTZ R0, R0, R3 ;  /* 0x0000000300007221 */ /* 0x000fce0000010000 */
.L_x_71:
[----:B------:R-:W-:Y:S05]  /*16d0*/  BSYNC.RECONVERGENT B0 ;  /* 0x0000000000007941 */ /* 0x000fea0003800200 */
.L_x_61:
[----:B------:R-:W-:Y:S02]  /*16e0*/  HFMA2 R15, -RZ, RZ, 0, 0 ;  /* 0x00000000ff0f7431 */ /* 0x000fe400000001ff */
[----:B------:R-:W-:-:S04]  /*16f0*/  IMAD.MOV.U32 R14, RZ, RZ, R12 ;  /* 0x000000ffff0e7224 */ /* 0x000fc800078e000c */
[----:B0-----:R-:W-:Y:S05]  /*1700*/  RET.REL.NODEC R14 `(_ZN4cuda14_init_distanceEPf4dim3if) ;  /* 0xffffffe80e3c7950 */ /* 0x001fea0003c3ffff */
.L_x_72:
        /* <DEDUP_REMOVED lines=15> */
.L_x_74:


//--------------------- .nv.shared.reserved.0     --------------------------
	.section	.nv.shared.reserved.0,"aw",@nobits
	.weak		__nv_reservedSMEM_offset_0_alias
	.size		__nv_reservedSMEM_offset_0_alias, 0, 64
	.other		__nv_reservedSMEM_offset_0_alias,@"STO_CUDA_RESERVED_SHARED STV_DEFAULT"
__nv_reservedSMEM_offset_0_alias:
	.zero		0
	.zero		64


//--------------------- .nv.constant0._ZN4cuda6_sweepEPf4dim3iif --------------------------
	.section	.nv.constant0._ZN4cuda6_sweepEPf4dim3iif,"a",@progbits
	.sectionflags	@""
	.align	4
.nv.constant0._ZN4cuda6_sweepEPf4dim3iif:
	.zero		928


//--------------------- .nv.constant0._ZN4cuda14_init_distanceEPf4dim3if --------------------------
	.section	.nv.constant0._ZN4cuda14_init_distanceEPf4dim3if,"a",@progbits
	.sectionflags	@""
	.align	4
.nv.constant0._ZN4cuda14_init_distanceEPf4dim3if:
	.zero		924


//--------------------- SYMBOLS --------------------------

	.type		.nv.reservedSmem.offset0,@object
	.size		.nv.reservedSmem.offset0,0x4
